def attn_fwd(
    Q,
    K,
    V,
    Out,
    Lse,
    sm_scale,
    stride_qz,
    stride_qh,
    stride_qm,
    stride_qk,
    stride_kz,
    stride_kh,
    stride_kn,
    stride_kk,
    stride_vz,
    stride_vh,
    stride_vn,
    stride_vk,
    stride_oz,
    stride_oh,
    stride_om,
    stride_ok,
    seqlen_q,
    seqlen_k,
    BLOCK_M: tl.constexpr,
    BLOCK_N: tl.constexpr,
    HEAD_DIM: tl.constexpr,
    CAUSAL: tl.constexpr,
):
    start_m = tl.program_id(0)
    off_hz = tl.program_id(1)
    q_off = off_hz * stride_qh
    k_off = off_hz * stride_kh
    v_off = off_hz * stride_vh
    offs_m = start_m * BLOCK_M + tl.arange(0, BLOCK_M)
    offs_d = tl.arange(0, HEAD_DIM)
    offs_n = tl.arange(0, BLOCK_N)
    q_ptrs = Q + q_off + offs_m[:, None] * stride_qm + offs_d[None, :] * stride_qk
    k_ptrs = K + k_off + offs_d[:, None] * stride_kk + offs_n[None, :] * stride_kn
    v_ptrs = V + v_off + offs_n[:, None] * stride_vn + offs_d[None, :] * stride_vk
    m_i = tl.full([BLOCK_M], float("-inf"), dtype=tl.float32)
    l_i = tl.zeros([BLOCK_M], dtype=tl.float32) + 1.0
    acc = tl.zeros([BLOCK_M, HEAD_DIM], dtype=tl.float32)
    q = tl.load(q_ptrs)
    acc, l_i, m_i = _attn_fwd_inner(
        acc,
        l_i,
        m_i,
        q,
        k_ptrs,
        v_ptrs,
        sm_scale,
        stride_kn,
        stride_vn,
        start_m,
        seqlen_k,
        BLOCK_M,
        BLOCK_N,
        HEAD_DIM,
        CAUSAL,
    )
    acc = acc / l_i[:, None]
    lse = m_i + tl.math.log2(l_i) / 1.4426950408889634
    o_ptrs = (
        Out
        + off_hz * stride_oh
        + offs_m[:, None] * stride_om
        + offs_d[None, :] * stride_ok
    )
    tl.store(o_ptrs, acc.to(Out.dtype.element_ty))
    tl.store(Lse + off_hz * seqlen_q + offs_m, lse)

# config = {"BLOCK_M": 128, "BLOCK_N": 128, "HEAD_DIM": 16, "arch": "sm_100", "causal": false, "dtype": "fp16", "num_stages": 2, "num_warps": 4}
# arch = sm_100


// ===== COMPILED SASS (sm_100a) =====

	.target	sm_100a

	.elftype	@"ET_EXEC"


//--------------------- .note.nv.tkinfo           --------------------------
	.section	.note.nv.tkinfo,"",@"SHT_NOTE"
	.sectionflags	@"SHF_NOTE_NV_TKINFO"
	.tkinfo
        /*0018*/ 	.word	0x00000081
        /*0030*/ 	.string	""
        /*0030*/ 	.string	"ptxas-blackwell"
        /*0030*/ 	.string	"Cuda compilation tools, release 12.9, V12.9.86"
        /*0030*/ 	.string	"Build cuda_12.9.r12.9/compiler.36037853_0"
        /*0030*/ 	.string	"-v  -suppress-debug-info  -lineinfo  -arch sm_100a "



//--------------------- .note.nv.cuver            --------------------------
	.section	.note.nv.cuver,"",@"SHT_NOTE"
	.sectionflags	@"SHF_NOTE_NV_CUVER"
        /*0018*/ 	.short	0x0001
        /*001a*/ 	.short	0x0064
        /*001c*/ 	.short	0x0001
        /*001e*/ 	.short	0x0000
        /*0020*/ 	.short	0x0001
        /*0022*/ 	.short	0x0000


//--------------------- .nv.info                  --------------------------
	.section	.nv.info,"",@"SHT_CUDA_INFO"
	.align	4


	//----- nvinfo : EIATTR_REGCOUNT
	.align		4
        /*0000*/ 	.byte	0x04, 0x2f
        /*0002*/ 	.short	(.L_5 - .L_4)
	.align		4
.L_4:
        /*0004*/ 	.word	index@(attn_fwd)
        /*0008*/ 	.word	0x000000f4


	//----- nvinfo : EIATTR_FRAME_SIZE
	.align		4
.L_5:
        /*000c*/ 	.byte	0x04, 0x11
        /*000e*/ 	.short	(.L_7 - .L_6)
	.align		4
.L_6:
        /*0010*/ 	.word	index@($__internal_2_$__cuda_sm10x_tcgen05_guardrail_trap_unallocated_columns_being_dealloced)
        /*0014*/ 	.word	0x00000000


	//----- nvinfo : EIATTR_FRAME_SIZE
	.align		4
.L_7:
        /*0018*/ 	.byte	0x04, 0x11
        /*001a*/ 	.short	(.L_9 - .L_8)
	.align		4
.L_8:
        /*001c*/ 	.word	index@($__internal_1_$__cuda_sm10x_tcgen05_guardrail_trap_phase_invalid_during_alloc)
        /*0020*/ 	.word	0x00000000


	//----- nvinfo : EIATTR_FRAME_SIZE
	.align		4
.L_9:
        /*0024*/ 	.byte	0x04, 0x11
        /*0026*/ 	.short	(.L_11 - .L_10)
	.align		4
.L_10:
        /*0028*/ 	.word	index@($__internal_0_$__cuda_sm10x_tcgen05_guardrail_trap_col_being_dealloced_not_returned_by_alloc)
        /*002c*/ 	.word	0x00000000


	//----- nvinfo : EIATTR_FRAME_SIZE
	.align		4
.L_11:
        /*0030*/ 	.byte	0x04, 0x11
        /*0032*/ 	.short	(.L_13 - .L_12)
	.align		4
.L_12:
        /*0034*/ 	.word	index@(attn_fwd)
        /*0038*/ 	.word	0x00000000


	//----- nvinfo : EIATTR_MIN_STACK_SIZE
	.align		4
.L_13:
        /*003c*/ 	.byte	0x04, 0x12
        /*003e*/ 	.short	(.L_15 - .L_14)
	.align		4
.L_14:
        /*0040*/ 	.word	index@(attn_fwd)
        /*0044*/ 	.word	0x00000000
.L_15:


//--------------------- .nv.info.attn_fwd         --------------------------
	.section	.nv.info.attn_fwd,"",@"SHT_CUDA_INFO"
	.sectionflags	@""
	.align	4


	//----- nvinfo : EIATTR_CUDA_API_VERSION
	.align		4
        /*0000*/ 	.byte	0x04, 0x37
        /*0002*/ 	.short	(.L_17 - .L_16)
.L_16:
        /*0004*/ 	.word	0x00000081


	//----- nvinfo : EIATTR_KPARAM_INFO
	.align		4
.L_17:
        /*0008*/ 	.byte	0x04, 0x17
        /*000a*/ 	.short	(.L_19 - .L_18)
.L_18:
        /*000c*/ 	.word	0x00000000
        /*0010*/ 	.short	0x0019
        /*0012*/ 	.short	0x0080
        /*0014*/ 	.byte	0x00, 0xf4, 0x21, 0x00


	//----- nvinfo : EIATTR_KPARAM_INFO
	.align		4
.L_19:
        /*0018*/ 	.byte	0x04, 0x17
        /*001a*/ 	.short	(.L_21 - .L_20)
.L_20:
        /*001c*/ 	.word	0x00000000
        /*0020*/ 	.short	0x0018
        /*0022*/ 	.short	0x0078
        /*0024*/ 	.byte	0x00, 0xf4, 0x21, 0x00


	//----- nvinfo : EIATTR_KPARAM_INFO
	.align		4
.L_21:
        /*0028*/ 	.byte	0x04, 0x17
        /*002a*/ 	.short	(.L_23 - .L_22)
.L_22:
        /*002c*/ 	.word	0x00000000
        /*0030*/ 	.short	0x0017
        /*0032*/ 	.short	0x0070
        /*0034*/ 	.byte	0x00, 0xf0, 0x11, 0x00


	//----- nvinfo : EIATTR_KPARAM_INFO
	.align		4
.L_23:
        /*0038*/ 	.byte	0x04, 0x17
        /*003a*/ 	.short	(.L_25 - .L_24)
.L_24:
        /*003c*/ 	.word	0x00000000
        /*0040*/ 	.short	0x0016
        /*0042*/ 	.short	0x006c
        /*0044*/ 	.byte	0x00, 0xf0, 0x11, 0x00


	//----- nvinfo : EIATTR_KPARAM_INFO
	.align		4
.L_25:
        /*0048*/ 	.byte	0x04, 0x17
        /*004a*/ 	.short	(.L_27 - .L_26)
.L_26:
        /*004c*/ 	.word	0x00000000
        /*0050*/ 	.short	0x0015
        /*0052*/ 	.short	0x0068
        /*0054*/ 	.byte	0x00, 0xf0, 0x11, 0x00


	//----- nvinfo : EIATTR_KPARAM_INFO
	.align		4
.L_27:
        /*0058*/ 	.byte	0x04, 0x17
        /*005a*/ 	.short	(.L_29 - .L_28)
.L_28:
        /*005c*/ 	.word	0x00000000
        /*0060*/ 	.short	0x0014
        /*0062*/ 	.short	0x0064
        /*0064*/ 	.byte	0x00, 0xf0, 0x11, 0x00


	//----- nvinfo : EIATTR_KPARAM_INFO
	.align		4
.L_29:
        /*0068*/ 	.byte	0x04, 0x17
        /*006a*/ 	.short	(.L_31 - .L_30)
.L_30:
        /*006c*/ 	.word	0x00000000
        /*0070*/ 	.short	0x0013
        /*0072*/ 	.short	0x0060
        /*0074*/ 	.byte	0x00, 0xf0, 0x11, 0x00


	//----- nvinfo : EIATTR_KPARAM_INFO
	.align		4
.L_31:
        /*0078*/ 	.byte	0x04, 0x17
        /*007a*/ 	.short	(.L_33 - .L_32)
.L_32:
        /*007c*/ 	.word	0x00000000
        /*0080*/ 	.short	0x0012
        /*0082*/ 	.short	0x005c
        /*0084*/ 	.byte	0x00, 0xf0, 0x11, 0x00


	//----- nvinfo : EIATTR_KPARAM_INFO
	.align		4
.L_33:
        /*0088*/ 	.byte	0x04, 0x17
        /*008a*/ 	.short	(.L_35 - .L_34)
.L_34:
        /*008c*/ 	.word	0x00000000
        /*0090*/ 	.short	0x0011
        /*0092*/ 	.short	0x0058
        /*0094*/ 	.byte	0x00, 0xf0, 0x11, 0x00


	//----- nvinfo : EIATTR_KPARAM_INFO
	.align		4
.L_35:
        /*0098*/ 	.byte	0x04, 0x17
        /*009a*/ 	.short	(.L_37 - .L_36)
.L_36:
        /*009c*/ 	.word	0x00000000
        /*00a0*/ 	.short	0x0010
        /*00a2*/ 	.short	0x0054
        /*00a4*/ 	.byte	0x00, 0xf0, 0x11, 0x00


	//----- nvinfo : EIATTR_KPARAM_INFO
	.align		4
.L_37:
        /*00a8*/ 	.byte	0x04, 0x17
        /*00aa*/ 	.short	(.L_39 - .L_38)
.L_38:
        /*00ac*/ 	.word	0x00000000
        /*00b0*/ 	.short	0x000f
        /*00b2*/ 	.short	0x0050
        /*00b4*/ 	.byte	0x00, 0xf0, 0x11, 0x00


	//----- nvinfo : EIATTR_KPARAM_INFO
	.align		4
.L_39:
        /*00b8*/ 	.byte	0x04, 0x17
        /*00ba*/ 	.short	(.L_41 - .L_40)
.L_40:
        /*00bc*/ 	.word	0x00000000
        /*00c0*/ 	.short	0x000e
        /*00c2*/ 	.short	0x004c
        /*00c4*/ 	.byte	0x00, 0xf0, 0x11, 0x00


	//----- nvinfo : EIATTR_KPARAM_INFO
	.align		4
.L_41:
        /*00c8*/ 	.byte	0x04, 0x17
        /*00ca*/ 	.short	(.L_43 - .L_42)
.L_42:
        /*00cc*/ 	.word	0x00000000
        /*00d0*/ 	.short	0x000d
        /*00d2*/ 	.short	0x0048
        /*00d4*/ 	.byte	0x00, 0xf0, 0x11, 0x00


	//----- nvinfo : EIATTR_KPARAM_INFO
	.align		4
.L_43:
        /*00d8*/ 	.byte	0x04, 0x17
        /*00da*/ 	.short	(.L_45 - .L_44)
.L_44:
        /*00dc*/ 	.word	0x00000000
        /*00e0*/ 	.short	0x000c
        /*00e2*/ 	.short	0x0044
        /*00e4*/ 	.byte	0x00, 0xf0, 0x11, 0x00


	//----- nvinfo : EIATTR_KPARAM_INFO
	.align		4
.L_45:
        /*00e8*/ 	.byte	0x04, 0x17
        /*00ea*/ 	.short	(.L_47 - .L_46)
.L_46:
        /*00ec*/ 	.word	0x00000000
        /*00f0*/ 	.short	0x000b
        /*00f2*/ 	.short	0x0040
        /*00f4*/ 	.byte	0x00, 0xf0, 0x11, 0x00


	//----- nvinfo : EIATTR_KPARAM_INFO
	.align		4
.L_47:
        /*00f8*/ 	.byte	0x04, 0x17
        /*00fa*/ 	.short	(.L_49 - .L_48)
.L_48:
        /*00fc*/ 	.word	0x00000000
        /*0100*/ 	.short	0x000a
        /*0102*/ 	.short	0x003c
        /*0104*/ 	.byte	0x00, 0xf0, 0x11, 0x00


	//----- nvinfo : EIATTR_KPARAM_INFO
	.align		4
.L_49:
        /*0108*/ 	.byte	0x04, 0x17
        /*010a*/ 	.short	(.L_51 - .L_50)
.L_50:
        /*010c*/ 	.word	0x00000000
        /*0110*/ 	.short	0x0009
        /*0112*/ 	.short	0x0038
        /*0114*/ 	.byte	0x00, 0xf0, 0x11, 0x00


	//----- nvinfo : EIATTR_KPARAM_INFO
	.align		4
.L_51:
        /*0118*/ 	.byte	0x04, 0x17
        /*011a*/ 	.short	(.L_53 - .L_52)
.L_52:
        /*011c*/ 	.word	0x00000000
        /*0120*/ 	.short	0x0008
        /*0122*/ 	.short	0x0034
        /*0124*/ 	.byte	0x00, 0xf0, 0x11, 0x00


	//----- nvinfo : EIATTR_KPARAM_INFO
	.align		4
.L_53:
        /*0128*/ 	.byte	0x04, 0x17
        /*012a*/ 	.short	(.L_55 - .L_54)
.L_54:
        /*012c*/ 	.word	0x00000000
        /*0130*/ 	.short	0x0007
        /*0132*/ 	.short	0x0030
        /*0134*/ 	.byte	0x00, 0xf0, 0x11, 0x00


	//----- nvinfo : EIATTR_KPARAM_INFO
	.align		4
.L_55:
        /*0138*/ 	.byte	0x04, 0x17
        /*013a*/ 	.short	(.L_57 - .L_56)
.L_56:
        /*013c*/ 	.word	0x00000000
        /*0140*/ 	.short	0x0006
        /*0142*/ 	.short	0x002c
        /*0144*/ 	.byte	0x00, 0xf0, 0x11, 0x00


	//----- nvinfo : EIATTR_KPARAM_INFO
	.align		4
.L_57:
        /*0148*/ 	.byte	0x04, 0x17
        /*014a*/ 	.short	(.L_59 - .L_58)
.L_58:
        /*014c*/ 	.word	0x00000000
        /*0150*/ 	.short	0x0005
        /*0152*/ 	.short	0x0028
        /*0154*/ 	.byte	0x00, 0xf0, 0x11, 0x00


	//----- nvinfo : EIATTR_KPARAM_INFO
	.align		4
.L_59:
        /*0158*/ 	.byte	0x04, 0x17
        /*015a*/ 	.short	(.L_61 - .L_60)
.L_60:
        /*015c*/ 	.word	0x00000000
        /*0160*/ 	.short	0x0004
        /*0162*/ 	.short	0x0020
        /*0164*/ 	.byte	0x00, 0xf4, 0x21, 0x00


	//----- nvinfo : EIATTR_KPARAM_INFO
	.align		4
.L_61:
        /*0168*/ 	.byte	0x04, 0x17
        /*016a*/ 	.short	(.L_63 - .L_62)
.L_62:
        /*016c*/ 	.word	0x00000000
        /*0170*/ 	.short	0x0003
        /*0172*/ 	.short	0x0018
        /*0174*/ 	.byte	0x00, 0xf4, 0x21, 0x00


	//----- nvinfo : EIATTR_KPARAM_INFO
	.align		4
.L_63:
        /*0178*/ 	.byte	0x04, 0x17
        /*017a*/ 	.short	(.L_65 - .L_64)
.L_64:
        /*017c*/ 	.word	0x00000000
        /*0180*/ 	.short	0x0002
        /*0182*/ 	.short	0x0010
        /*0184*/ 	.byte	0x00, 0xf4, 0x21, 0x00


	//----- nvinfo : EIATTR_KPARAM_INFO
	.align		4
.L_65:
        /*0188*/ 	.byte	0x04, 0x17
        /*018a*/ 	.short	(.L_67 - .L_66)
.L_66:
        /*018c*/ 	.word	0x00000000
        /*0190*/ 	.short	0x0001
        /*0192*/ 	.short	0x0008
        /*0194*/ 	.byte	0x00, 0xf4, 0x21, 0x00


	//----- nvinfo : EIATTR_KPARAM_INFO
	.align		4
.L_67:
        /*0198*/ 	.byte	0x04, 0x17
        /*019a*/ 	.short	(.L_69 - .L_68)
.L_68:
        /*019c*/ 	.word	0x00000000
        /*01a0*/ 	.short	0x0000
        /*01a2*/ 	.short	0x0000
        /*01a4*/ 	.byte	0x00, 0xf4, 0x21, 0x00


	//----- nvinfo : EIATTR_AT_ENTRY_FRAGMENTS
	.align		4
.L_69:
        /*01a8*/ 	.byte	0x04, 0x4f
        /*01aa*/ 	.short	(.L_71 - .L_70)


	//   ....[0]....
.L_70:
        /*01ac*/ 	.word	0x00000004


	//----- nvinfo : EIATTR_RESERVED_SMEM_USED
	.align		4
.L_71:
        /*01b0*/ 	.byte	0x01, 0x41
	.zero		2


	//----- nvinfo : EIATTR_SPARSE_MMA_MASK
	.align		4
        /*01b4*/ 	.byte	0x03, 0x50
        /*01b6*/ 	.short	0x0000


	//----- nvinfo : EIATTR_TCGEN05_1CTA_USED
	.align		4
        /*01b8*/ 	.byte	0x01, 0x51
	.zero		2


	//----- nvinfo : EIATTR_MAXREG_COUNT
	.align		4
        /*01bc*/ 	.byte	0x03, 0x1b
        /*01be*/ 	.short	0x00ff


	//----- nvinfo : EIATTR_NUM_BARRIERS
	.align		4
        /*01c0*/ 	.byte	0x02, 0x4c
        /*01c2*/ 	.byte	0x01
	.zero		1


	//----- nvinfo : EIATTR_INT_WARP_WIDE_INSTR_OFFSETS
	.align		4
        /*01c4*/ 	.byte	0x04, 0x31
        /*01c6*/ 	.short	(.L_73 - .L_72)


	//   ....[0]....
.L_72:
        /*01c8*/ 	.word	0x00000f30


	//   ....[1]....
        /*01cc*/ 	.word	0x00000f40


	//   ....[2]....
        /*01d0*/ 	.word	0x00001260


	//   ....[3]....
        /*01d4*/ 	.word	0x00001300


	//   ....[4]....
        /*01d8*/ 	.word	0x00005660


	//   ....[5]....
        /*01dc*/ 	.word	0x00009f80


	//   ....[6]....
        /*01e0*/ 	.word	0x00009fd0


	//----- nvinfo : EIATTR_COOP_GROUP_MASK_REGIDS
	.align		4
.L_73:
        /*01e4*/ 	.byte	0x04, 0x29
        /*01e6*/ 	.short	(.L_75 - .L_74)


	//   ....[0]....
.L_74:
        /*01e8*/ 	.word	0xffffffff


	//   ....[1]....
        /*01ec*/ 	.word	0xffffffff


	//   ....[2]....
        /*01f0*/ 	.word	0xffffffff


	//   ....[3]....
        /*01f4*/ 	.word	0xffffffff


	//----- nvinfo : EIATTR_COOP_GROUP_INSTR_OFFSETS
	.align		4
.L_75:
        /*01f8*/ 	.byte	0x04, 0x28
        /*01fa*/ 	.short	(.L_77 - .L_76)


	//   ....[0]....
.L_76:
        /*01fc*/ 	.word	0x00000050


	//   ....[1]....
        /*0200*/ 	.word	0x00000310


	//   ....[2]....
        /*0204*/ 	.word	0x00009e10


	//   ....[3]....
        /*0208*/ 	.word	0x0000a080


	//----- nvinfo : EIATTR_VRC_CTA_INIT_COUNT
	.align		4
.L_77:
        /*020c*/ 	.byte	0x02, 0x4a
        /*020e*/ 	.byte	0x80
	.zero		1


	//----- nvinfo : EIATTR_MBARRIER_INSTR_OFFSETS
	.align		4
        /*0210*/ 	.byte	0x04, 0x39
        /*0212*/ 	.short	(.L_79 - .L_78)


	//   ....[0]....
.L_78:
        /*0214*/ 	.word	0x00001110
        /*0218*/ 	.word	0x000000ff
        /*021c*/ 	.word	0x00000000
        /*0220*/ 	.short	0x0100
        /*0222*/ 	.byte	0x0e
	.zero		1


	//   ....[1]....
        /*0224*/ 	.word	0x000012f0
        /*0228*/ 	.word	0x000000ff
        /*022c*/ 	.word	0x00004008
        /*0230*/ 	.short	0x0100
        /*0232*/ 	.byte	0x0c
	.zero		1


	//   ....[2]....
        /*0234*/ 	.word	0x00001450
        /*0238*/ 	.word	0x000000ff
        /*023c*/ 	.word	0x00002000
        /*0240*/ 	.short	0x0100
        /*0242*/ 	.byte	0x0c
	.zero		1


	//   ....[3]....
        /*0244*/ 	.word	0x00001590
        /*0248*/ 	.word	0x000000ff
        /*024c*/ 	.word	0x00002000
        /*0250*/ 	.short	0x010a
        /*0252*/ 	.byte	0x0c
	.zero		1


	//   ....[4]....
        /*0254*/ 	.word	0x00001660
        /*0258*/ 	.word	0x000000ff
        /*025c*/ 	.word	0x00002000
        /*0260*/ 	.short	0x0108
        /*0262*/ 	.byte	0x0c
	.zero		1


	//   ....[5]....
        /*0264*/ 	.word	0x000057a0
        /*0268*/ 	.word	0x000000ff
        /*026c*/ 	.word	0x00004010
        /*0270*/ 	.short	0x0100
        /*0272*/ 	.byte	0x0c
	.zero		1


	//   ....[6]....
        /*0274*/ 	.word	0x00005880
        /*0278*/ 	.word	0x000000ff
        /*027c*/ 	.word	0x00004010
        /*0280*/ 	.short	0x010a
        /*0282*/ 	.byte	0x0c
	.zero		1


	//   ....[7]....
        /*0284*/ 	.word	0x000058d0
        /*0288*/ 	.word	0x000000ff
        /*028c*/ 	.word	0x00004010
        /*0290*/ 	.short	0x0108
        /*0292*/ 	.byte	0x0c
	.zero		1


	//   ....[8]....
        /*0294*/ 	.word	0x00005940
        /*0298*/ 	.word	0x000000ff
        /*029c*/ 	.word	0x00000000
        /*02a0*/ 	.short	0x010a
        /*02a2*/ 	.byte	0x0e
	.zero		1


	//   ....[9]....
        /*02a4*/ 	.word	0x000092b0
        /*02a8*/ 	.word	0x000000ff
        /*02ac*/ 	.word	0x00000000
        /*02b0*/ 	.short	0x010a
        /*02b2*/ 	.byte	0x0e
	.zero		1


	//   ....[10]....
        /*02b4*/ 	.word	0x00009420
        /*02b8*/ 	.word	0x000000ff
        /*02bc*/ 	.word	0x00004000
        /*02c0*/ 	.short	0x0108
        /*02c2*/ 	.byte	0x0c
	.zero		1


	//   ....[11]....
        /*02c4*/ 	.word	0x00009560
        /*02c8*/ 	.word	0x000000ff
        /*02cc*/ 	.word	0x00004008
        /*02d0*/ 	.short	0x0108
        /*02d2*/ 	.byte	0x0c
	.zero		1


	//   ....[12]....
        /*02d4*/ 	.word	0x0000a0a0
        /*02d8*/ 	.word	0x000000ff
        /*02dc*/ 	.word	0x00002000
        /*02e0*/ 	.short	0x010a
        /*02e2*/ 	.byte	0x0c
	.zero		1


	//   ....[13]....
        /*02e4*/ 	.word	0x0000a0d0
        /*02e8*/ 	.word	0x000000ff
        /*02ec*/ 	.word	0x00004010
        /*02f0*/ 	.short	0x010a
        /*02f2*/ 	.byte	0x0c
	.zero		1


	//   ....[14]....
        /*02f4*/ 	.word	0x0000a100
        /*02f8*/ 	.word	0x000000ff
        /*02fc*/ 	.word	0x00000000
        /*0300*/ 	.short	0x010a
        /*0302*/ 	.byte	0x0e
	.zero		1


	//   ....[15]....
        /*0304*/ 	.word	0x0000a130
        /*0308*/ 	.word	0x000000ff
        /*030c*/ 	.word	0x00000000
        /*0310*/ 	.short	0x010a
        /*0312*/ 	.byte	0x0e
	.zero		1


	//----- nvinfo : EIATTR_NUM_MBARRIERS
	.align		4
.L_79:
        /*0314*/ 	.byte	0x03, 0x38
        /*0316*/ 	.short	0xffff


	//----- nvinfo : EIATTR_EXIT_INSTR_OFFSETS
	.align		4
        /*0318*/ 	.byte	0x04, 0x1c
        /*031a*/ 	.short	(.L_81 - .L_80)


	//   ....[0]....
.L_80:
        /*031c*/ 	.word	0x0000a090


	//----- nvinfo : EIATTR_REQNTID
	.align		4
.L_81:
        /*0320*/ 	.byte	0x04, 0x10
        /*0322*/ 	.short	(.L_83 - .L_82)
.L_82:
        /*0324*/ 	.word	0x00000080
        /*0328*/ 	.word	0x00000001
        /*032c*/ 	.word	0x00000001


	//----- nvinfo : EIATTR_CRS_STACK_SIZE
	.align		4
.L_83:
        /*0330*/ 	.byte	0x04, 0x1e
        /*0332*/ 	.short	(.L_85 - .L_84)
.L_84:
        /*0334*/ 	.word	0x00000000


	//----- nvinfo : EIATTR_CBANK_PARAM_SIZE
	.align		4
.L_85:
        /*0338*/ 	.byte	0x03, 0x19
        /*033a*/ 	.short	0x0088


	//----- nvinfo : EIATTR_PARAM_CBANK
	.align		4
        /*033c*/ 	.byte	0x04, 0x0a
        /*033e*/ 	.short	(.L_87 - .L_86)
	.align		4
.L_86:
        /*0340*/ 	.word	index@(.nv.constant0.attn_fwd)
        /*0344*/ 	.short	0x0380
        /*0346*/ 	.short	0x0088


	//----- nvinfo : EIATTR_SW_WAR
	.align		4
.L_87:
        /*0348*/ 	.byte	0x04, 0x36
        /*034a*/ 	.short	(.L_89 - .L_88)
.L_88:
        /*034c*/ 	.word	0x00000008
.L_89:


//--------------------- .nv.compat                --------------------------
	.section	.nv.compat,"",@"SHT_CUDA_COMPAT_INFO"
	.align	4
        /*0000*/ 	.byte	0x02, 0x02, 0x02, 0x00, 0x02, 0x05, 0x05, 0x00, 0x02, 0x03, 0x00, 0x00, 0x02, 0x06, 0x01, 0x00


//--------------------- .nv.callgraph             --------------------------
	.section	.nv.callgraph,"",@"SHT_CUDA_CALLGRAPH"
	.align	4
	.sectionentsize	8
	.align		4
        /*0000*/ 	.word	0x00000000
	.align		4
        /*0004*/ 	.word	0xffffffff
	.align		4
        /*0008*/ 	.word	0x00000000
	.align		4
        /*000c*/ 	.word	0xfffffffe
	.align		4
        /*0010*/ 	.word	0x00000000
	.align		4
        /*0014*/ 	.word	0xfffffffd
	.align		4
        /*0018*/ 	.word	0x00000000
	.align		4
        /*001c*/ 	.word	0xfffffffc


//--------------------- .nv.constant4             --------------------------
	.section	.nv.constant4,"a",@progbits
	.align	8
	.align		8
.nv.constant4:
        /*0000*/ 	.dword	_$_str


//--------------------- .text.attn_fwd            --------------------------
	.section	.text.attn_fwd,"ax",@progbits
	.align	128
        .global         attn_fwd
        .type           attn_fwd,@function
        .size           attn_fwd,(.L_x_28 - attn_fwd)
        .other          attn_fwd,@"STO_CUDA_ENTRY STV_DEFAULT"
attn_fwd:
.text.attn_fwd:
[----:B------:R-:W0:Y:S01]  /*0000*/  LDC R1, c[0x0][0x37c] ;  /* 0x0000df00ff017b82 */ /* 0x000e220000000800 */
[----:B------:R-:W1:Y:S02]  /*0010*/  S2R R39, SR_TID.X ;  /* 0x0000000000277919 */ /* 0x000e640000002100 */
[----:B-1----:R-:W-:-:S13]  /*0020*/  ISETP.GE.U32.AND P0, PT, R39, 0x20, PT ;  /* 0x000000202700780c */ /* 0x002fda0003f06070 */
[----:B------:R-:W-:Y:S05]  /*0030*/  @P0 BRA `(.L_x_0) ;  /* 0x0000000000b80947 */ /* 0x000fea0003800000 */
[----:B------:R-:W1:Y:S01]  /*0040*/  S2UR UR6, SR_CgaCtaId ;  /* 0x00000000000679c3 */ /* 0x000e620000008800 */
[----:B------:R-:W-:Y:S01]  /*0050*/  NOP ;  /* 0x0000000000007918 */ /* 0x000fe20000000000 */
[----:B------:R-:W-:Y:S02]  /*0060*/  UMOV UR4, 0x40 ;  /* 0x0000004000047882 */ /* 0x000fe40000000000 */
[----:B-1----:R-:W-:-:S09]  /*0070*/  ULEA UR4, UR6, UR4, 0x18 ;  /* 0x0000000406047291 */ /* 0x002fd2000f8ec0ff */
[----:B------:R-:W1:Y:S01]  /*0080*/  LDS.U8 R0, [UR4] ;  /* 0x00000004ff007984 */ /* 0x000e620008000000 */
[----:B------:R-:W-:Y:S02]  /*0090*/  UMOV UR4, 0x400 ;  /* 0x0000040000047882 */ /* 0x000fe40000000000 */
[----:B------:R-:W-:Y:S01]  /*00a0*/  ULEA UR4, UR6, UR4, 0x18 ;  /* 0x0000000406047291 */ /* 0x000fe2000f8ec0ff */
[----:B-1----:R-:W-:-:S13]  /*00b0*/  ISETP.NE.AND P1, PT, R0, RZ, PT ;  /* 0x000000ff0000720c */ /* 0x002fda0003f25270 */
[----:B------:R-:W-:Y:S05]  /*00c0*/  @P1 BRA `(.L_x_1) ;  /* 0x00000000007c1947 */ /* 0x000fea0003800000 */
[----:B------:R-:W-:-:S13]  /*00d0*/  ELECT P1, URZ, PT ;  /* 0x0000000000ff782f */ /* 0x000fda0003820000 */
[----:B------:R-:W-:Y:S05]  /*00e0*/  @!P1 BRA `(.L_x_2) ;  /* 0x0000000000849947 */ /* 0x000fea0003800000 */
[----:B------:R-:W-:Y:S01]  /*00f0*/  UMOV UR5, 0x8 ;  /* 0x0000000800057882 */ /* 0x000fe20000000000 */
[----:B------:R-:W-:Y:S01]  /*0100*/  HFMA2 R4, -RZ, RZ, 0, 5.9604644775390625e-08 ;  /* 0x00000001ff047431 */ /* 0x000fe200000001ff */
[----:B------:R-:W-:-:S03]  /*0110*/  MOV R5, 0xff ;  /* 0x000000ff00057802 */ /* 0x000fc60000000f00 */
[----:B------:R-:W-:Y:S04]  /*0120*/  DEPBAR.LE SB1, 0x36 ;  /* 0x00009d800000791a */ /* 0x000fe80000000000 */
[----:B------:R-:W1:Y:S02]  /*0130*/  UTCATOMSWS.FIND_AND_SET.ALIGN UP0, UR5, UR5 ;  /* 0x00000005000575e3 */ /* 0x000e640008000800 */
[----:B-1----:R-:W-:-:S04]  /*0140*/  PLOP3.LUT P1, PT, PT, PT, UP0, 0x80, 0x8 ;  /* 0x000000000008781c */ /* 0x002fc80003f2f008 */
[----:B------:R-:W-:-:S04]  /*0150*/  SEL R0, RZ, 0xffffffff, !P1 ;  /* 0xffffffffff007807 */ /* 0x000fc80004800000 */
[----:B------:R-:W-:Y:S02]  /*0160*/  ISETP.NE.AND P1, PT, R0, RZ, PT ;  /* 0x000000ff0000720c */ /* 0x000fe40003f25270 */
[----:B------:R-:W-:-:S11]  /*0170*/  MOV R0, UR5 ;  /* 0x0000000500007c02 */ /* 0x000fd60008000f00 */
[----:B------:R-:W-:Y:S05]  /*0180*/  @P1 BRA `(.L_x_3) ;  /* 0x0000000000241947 */ /* 0x000fea0003800000 */
.L_x_4:
[----:B------:R-:W-:Y:S05]  /*0190*/  NANOSLEEP 0x64 ;  /* 0x000000640000795d */ /* 0x000fea0003800000 */
[----:B------:R-:W-:-:S05]  /*01a0*/  UMOV UR5, 0x8 ;  /* 0x0000000800057882 */ /* 0x000fca0000000000 */
[----:B------:R-:W-:Y:S04]  /*01b0*/  DEPBAR.LE SB1, 0x36 ;  /* 0x00009d800000791a */ /* 0x000fe80000000000 */
[----:B------:R-:W1:Y:S02]  /*01c0*/  UTCATOMSWS.FIND_AND_SET.ALIGN UP0, UR5, UR5 ;  /* 0x00000005000575e3 */ /* 0x000e640008000800 */
[----:B-1----:R-:W-:-:S04]  /*01d0*/  PLOP3.LUT P1, PT, PT, PT, UP0, 0x80, 0x8 ;  /* 0x000000000008781c */ /* 0x002fc80003f2f008 */
[----:B------:R-:W-:-:S04]  /*01e0*/  SEL R0, RZ, 0xffffffff, !P1 ;  /* 0xffffffffff007807 */ /* 0x000fc80004800000 */
[----:B------:R-:W-:Y:S02]  /*01f0*/  ISETP.NE.AND P1, PT, R0, RZ, PT ;  /* 0x000000ff0000720c */ /* 0x000fe40003f25270 */
[----:B------:R-:W-:-:S11]  /*0200*/  MOV R0, UR5 ;  /* 0x0000000500007c02 */ /* 0x000fd60008000f00 */
[----:B------:R-:W-:Y:S05]  /*0210*/  @!P1 BRA `(.L_x_4) ;  /* 0xfffffffc00dc9947 */ /* 0x000fea000383ffff */
.L_x_3:
[----:B------:R-:W-:Y:S01]  /*0220*/  IADD3 R3, PT, PT, R0, 0x10, RZ ;  /* 0x0000001000037810 */ /* 0x000fe20007ffe0ff */
[----:B------:R-:W-:Y:S01]  /*0230*/  UMOV UR5, 0x50 ;  /* 0x0000005000057882 */ /* 0x000fe20000000000 */
[----:B------:R-:W-:Y:S01]  /*0240*/  SHF.L.U32 R2, R5, R0, RZ ;  /* 0x0000000005027219 */ /* 0x000fe200000006ff */
[----:B------:R-:W-:Y:S01]  /*0250*/  ULEA UR5, UR6, UR5, 0x18 ;  /* 0x0000000506057291 */ /* 0x000fe2000f8ec0ff */
[----:B------:R-:W-:Y:S02]  /*0260*/  SHF.L.U32 R3, R4, R3, RZ ;  /* 0x0000000304037219 */ /* 0x000fe400000006ff */
[----:B------:R-:W-:Y:S02]  /*0270*/  SHF.L.U32 R0, R0, 0x5, RZ ;  /* 0x0000000500007819 */ /* 0x000fe400000006ff */
[----:B------:R-:W-:-:S05]  /*0280*/  LOP3.LUT R2, R3, R2, RZ, 0xfc, !PT ;  /* 0x0000000203027212 */ /* 0x000fca00078efcff */
[----:B------:R1:W-:Y:S04]  /*0290*/  ATOMS.OR RZ, [UR5], R2 ;  /* 0x00000002ffff798c */ /* 0x0003e8000b000005 */
[----:B------:R1:W-:Y:S01]  /*02a0*/  STS [UR4], R0 ;  /* 0x00000000ff007988 */ /* 0x0003e20008000804 */
[----:B------:R-:W-:Y:S05]  /*02b0*/  BRA `(.L_x_2) ;  /* 0x0000000000107947 */ /* 0x000fea0003800000 */
.L_x_1:
[----:B------:R-:W-:Y:S02]  /*02c0*/  MOV R0, 0xffffffff ;  /* 0xffffffff00007802 */ /* 0x000fe40000000f00 */
[----:B------:R-:W-:-:S03]  /*02d0*/  MOV R2, 0x300 ;  /* 0x0000030000027802 */ /* 0x000fc60000000f00 */
[----:B------:R1:W-:Y:S04]  /*02e0*/  STS [UR4], R0 ;  /* 0x00000000ff007988 */ /* 0x0003e80008000804 */
[----:B01----:R-:W-:Y:S05]  /*02f0*/  CALL.REL.NOINC `($__internal_1_$__cuda_sm10x_tcgen05_guardrail_trap_phase_invalid_during_alloc) ;  /* 0x0000009c00a47944 */ /* 0x003fea0003c00000 */
.L_x_2:
[----:B------:R-:W-:Y:S05]  /*0300*/  WARPSYNC.ALL ;  /* 0x0000000000007948 */ /* 0x000fea0003800000 */
[----:B------:R-:W-:Y:S01]  /*0310*/  NOP ;  /* 0x0000000000007918 */ /* 0x000fe20000000000 */
.L_x_0:
[----:B------:R-:W2:Y:S01]  /*0320*/  S2R R3, SR_CTAID.X ;  /* 0x0000000000037919 */ /* 0x000ea20000002500 */
[----:B------:R-:W3:Y:S01]  /*0330*/  S2UR UR6, SR_CgaCtaId ;  /* 0x00000000000679c3 */ /* 0x000ee20000008800 */
[----:B------:R-:W4:Y:S01]  /*0340*/  LDCU.64 UR4, c[0x0][0x3b0] ;  /* 0x00007600ff0477ac */ /* 0x000f220008000a00 */
[----:B------:R-:W-:Y:S01]  /*0350*/  LOP3.LUT R154, R39, 0x7f, RZ, 0xc0, !PT ;  /* 0x0000007f279a7812 */ /* 0x000fe200078ec0ff */
[----:B------:R-:W-:Y:S01]  /*0360*/  UMOV UR12, 0x400 ;  /* 0x00000400000c7882 */ /* 0x000fe20000000000 */
[----:B------:R-:W1:Y:S04]  /*0370*/  LDCU.64 UR26, c[0x0][0x358] ;  /* 0x00006b00ff1a77ac */ /* 0x000e680008000a00 */
[----:B------:R-:W4:Y:S08]  /*0380*/  S2UR UR10, SR_CTAID.Y ;  /* 0x00000000000a79c3 */ /* 0x000f300000002600 */
[----:B------:R-:W0:Y:S08]  /*0390*/  LDC.64 R6, c[0x0][0x380] ;  /* 0x0000e000ff067b82 */ /* 0x000e300000000a00 */
[----:B------:R-:W1:Y:S01]  /*03a0*/  LDC R33, c[0x0][0x3b8] ;  /* 0x0000ee00ff217b82 */ /* 0x000e620000000800 */
[----:B---3--:R-:W-:-:S07]  /*03b0*/  ULEA UR12, UR6, UR12, 0x18 ;  /* 0x0000000c060c7291 */ /* 0x008fce000f8ec0ff */
[----:B------:R-:W-:Y:S01]  /*03c0*/  BAR.SYNC.DEFER_BLOCKING 0x0 ;  /* 0x0000000000007b1d */ /* 0x000fe20000010000 */
[----:B-12---:R-:W-:Y:S01]  /*03d0*/  LEA R0, R3, R154, 0x7 ;  /* 0x0000009a03007211 */ /* 0x006fe200078e38ff */
[----:B----4-:R-:W-:-:S06]  /*03e0*/  UIMAD UR4, UR10, UR4, URZ ;  /* 0x000000040a0472a4 */ /* 0x010fcc000f8e02ff */
[----:B------:R-:W1:Y:S01]  /*03f0*/  LDC.64 R142, c[0x0][0x3c0] ;  /* 0x0000f000ff8e7b82 */ /* 0x000e620000000a00 */
[----:B------:R-:W-:Y:S01]  /*0400*/  IMAD R2, R0, UR5, RZ ;  /* 0x0000000500027c24 */ /* 0x000fe2000f8e02ff */
[----:B------:R-:W-:Y:S02]  /*0410*/  USHF.L.U32 UR7, UR4, 0x1, URZ ;  /* 0x0000000104077899 */ /* 0x000fe400080006ff */
[----:B------:R-:W-:Y:S01]  /*0420*/  UIMAD.WIDE UR4, UR4, 0x2, URZ ;  /* 0x00000002040478a5 */ /* 0x000fe2000f8e02ff */
[C---:B------:R-:W-:Y:S01]  /*0430*/  IMAD.HI R4, R2.reuse, 0x2, RZ ;  /* 0x0000000202047827 */ /* 0x040fe200078e02ff */
[----:B------:R-:W-:-:S04]  /*0440*/  SHF.L.U32 R3, R2, 0x1, RZ ;  /* 0x0000000102037819 */ /* 0x000fc800000006ff */
[----:B0-----:R-:W-:Y:S01]  /*0450*/  IADD3 R2, P1, P2, R3, UR7, R6 ;  /* 0x0000000703027c10 */ /* 0x001fe2000fa3e006 */
[----:B------:R-:W-:-:S03]  /*0460*/  IMAD R23, R33, 0xa, RZ ;  /* 0x0000000a21177824 */ /* 0x000fc600078e02ff */
[----:B------:R-:W-:Y:S01]  /*0470*/  IADD3.X R3, PT, PT, R4, UR5, R7, P1, P2 ;  /* 0x0000000504037c10 */ /* 0x000fe20008fe4407 */
[----:B------:R-:W0:Y:S01]  /*0480*/  LDS R40, [UR12] ;  /* 0x0000000cff287984 */ /* 0x000e220008000800 */
[C---:B------:R-:W-:Y:S02]  /*0490*/  SHF.L.U32 R7, R33.reuse, 0x1, RZ ;  /* 0x0000000121077819 */ /* 0x040fe400000006ff */
[C---:B------:R-:W-:Y:S01]  /*04a0*/  LEA R13, R33.reuse, R33, 0x2 ;  /* 0x00000021210d7211 */ /* 0x040fe200078e10ff */
[----:B------:R-:W-:Y:S01]  /*04b0*/  BAR.SYNC.DEFER_BLOCKING 0x0 ;  /* 0x0000000000007b1d */ /* 0x000fe20000010000 */
[-C--:B------:R-:W-:Y:S02]  /*04c0*/  LEA R6, P6, R33, R2.reuse, 0x2 ;  /* 0x0000000221067211 */ /* 0x080fe400078c10ff */
[CC--:B------:R-:W-:Y:S02]  /*04d0*/  IADD3 R4, P3, PT, R7.reuse, R2.reuse, RZ ;  /* 0x0000000207047210 */ /* 0x0c0fe40007f7e0ff */
[----:B------:R-:W-:Y:S01]  /*04e0*/  LEA.HI.X.SX32 R7, R7, R3, 0x1, P6 ;  /* 0x0000000307077211 */ /* 0x000fe200030f0eff */
[----:B------:R-:W-:Y:S01]  /*04f0*/  IMAD R5, R33, 0x12, RZ ;  /* 0x0000001221057824 */ /* 0x000fe200078e02ff */
[----:B------:R-:W-:Y:S01]  /*0500*/  IADD3 R12, P6, PT, R23, R2, RZ ;  /* 0x00000002170c7210 */ /* 0x000fe20007fde0ff */
[C---:B------:R-:W-:Y:S01]  /*0510*/  IMAD R15, R33.reuse, 0x6, RZ ;  /* 0x00000006210f7824 */ /* 0x040fe200078e02ff */
[----:B------:R-:W2:Y:S01]  /*0520*/  LDCU UR4, c[0x0][0x3c8] ;  /* 0x00007900ff0477ac */ /* 0x000ea20008000800 */
[----:B------:R-:W-:-:S02]  /*0530*/  LEA R9, R33, R33, 0x1 ;  /* 0x0000002121097211 */ /* 0x000fc400078e08ff */
[-C--:B------:R-:W-:Y:S02]  /*0540*/  LEA.HI.X.SX32 R13, R13, R3.reuse, 0x1, P6 ;  /* 0x000000030d0d7211 */ /* 0x080fe400030f0eff */
[-C--:B------:R-:W-:Y:S01]  /*0550*/  IADD3 R20, P2, PT, R5, R2.reuse, RZ ;  /* 0x0000000205147210 */ /* 0x080fe20007f5e0ff */
[C---:B------:R-:W-:Y:S01]  /*0560*/  IMAD R27, R33.reuse, 0xc, RZ ;  /* 0x0000000c211b7824 */ /* 0x040fe200078e02ff */
[CC--:B------:R-:W-:Y:S01]  /*0570*/  LEA.HI.X.SX32 R5, R33.reuse, R3.reuse, 0x1, P3 ;  /* 0x0000000321057211 */ /* 0x0c0fe200018f0eff */
[C---:B------:R-:W-:Y:S01]  /*0580*/  IMAD R31, R33.reuse, 0xe, RZ ;  /* 0x0000000e211f7824 */ /* 0x040fe200078e02ff */
[----:B------:R-:W-:Y:S02]  /*0590*/  SHF.L.U32 R11, R33, 0x2, RZ ;  /* 0x00000002210b7819 */ /* 0x000fe400000006ff */
[-C--:B------:R-:W-:Y:S02]  /*05a0*/  IADD3 R8, P5, PT, R15, R2.reuse, RZ ;  /* 0x000000020f087210 */ /* 0x080fe40007fbe0ff */
[C---:B------:R-:W-:Y:S01]  /*05b0*/  LEA R10, P3, R33.reuse, R2, 0x3 ;  /* 0x00000002210a7211 */ /* 0x040fe200078618ff */
[----:B------:R3:W5:Y:S01]  /*05c0*/  LDG.E.U16 R36, desc[UR26][R12.64] ;  /* 0x0000001a0c247981 */ /* 0x000762000c1e1500 */
[----:B------:R-:W-:Y:S01]  /*05d0*/  IMAD R29, R33, 0x14, RZ ;  /* 0x00000014211d7824 */ /* 0x000fe200078e02ff */
[----:B------:R-:W-:-:S02]  /*05e0*/  LEA.HI.X.SX32 R9, R9, R3, 0x1, P5 ;  /* 0x0000000309097211 */ /* 0x000fc400028f0eff */
[----:B------:R4:W5:Y:S01]  /*05f0*/  LDG.E.U16 R7, desc[UR26][R6.64] ;  /* 0x0000001a06077981 */ /* 0x000962000c1e1500 */
[----:B------:R-:W-:Y:S01]  /*0600*/  LEA.HI.X.SX32 R11, R11, R3, 0x1, P3 ;  /* 0x000000030b0b7211 */ /* 0x000fe200018f0eff */
[C---:B------:R-:W-:Y:S01]  /*0610*/  IMAD R37, R33.reuse, 0x16, RZ ;  /* 0x0000001621257824 */ /* 0x040fe200078e02ff */
[CC--:B------:R-:W-:Y:S01]  /*0620*/  LEA R17, R33.reuse, -R33.reuse, 0x3 ;  /* 0x8000002121117211 */ /* 0x0c0fe200078e18ff */
[C---:B------:R-:W-:Y:S01]  /*0630*/  IMAD R41, R33.reuse, 0x18, RZ ;  /* 0x0000001821297824 */ /* 0x040fe200078e02ff */
[C---:B------:R-:W-:Y:S01]  /*0640*/  SHF.L.U32 R19, R33.reuse, 0x3, RZ ;  /* 0x0000000321137819 */ /* 0x040fe200000006ff */
[----:B---3--:R-:W3:Y:S01]  /*0650*/  LDC.64 R12, c[0x0][0x388] ;  /* 0x0000e200ff0c7b82 */ /* 0x008ee20000000a00 */
[----:B------:R-:W-:Y:S01]  /*0660*/  IMAD R43, R33, 0x1a, RZ ;  /* 0x0000001a212b7824 */ /* 0x000fe200078e02ff */
[-C--:B------:R-:W-:Y:S01]  /*0670*/  IADD3 R14, P5, PT, R27, R2.reuse, RZ ;  /* 0x000000021b0e7210 */ /* 0x080fe20007fbe0ff */
[C---:B------:R-:W-:Y:S01]  /*0680*/  IMAD R45, R33.reuse, 0x1c, RZ ;  /* 0x0000001c212d7824 */ /* 0x040fe200078e02ff */
[----:B----4-:R-:W-:Y:S01]  /*0690*/  SHF.R.U32.HI R6, RZ, 0x4, R39 ;  /* 0x00000004ff067819 */ /* 0x010fe20000011627 */
[----:B------:R-:W-:Y:S01]  /*06a0*/  IMAD R47, R33, 0x1e, RZ ;  /* 0x0000001e212f7824 */ /* 0x000fe200078e02ff */
[-C--:B------:R-:W-:Y:S01]  /*06b0*/  IADD3 R16, P3, PT, R31, R2.reuse, RZ ;  /* 0x000000021f107210 */ /* 0x080fe20007f7e0ff */
[C---:B------:R-:W-:Y:S01]  /*06c0*/  IMAD R25, R33.reuse, 0xb, RZ ;  /* 0x0000000b21197824 */ /* 0x040fe200078e02ff */
[C---:B------:R-:W-:Y:S01]  /*06d0*/  LEA R18, P6, R33.reuse, R2, 0x4 ;  /* 0x0000000221127211 */ /* 0x040fe200078c20ff */
[----:B------:R4:W5:Y:S01]  /*06e0*/  LDG.E.U16 R35, desc[UR26][R2.64] ;  /* 0x0000001a02237981 */ /* 0x000962000c1e1500 */
[----:B------:R-:W-:-:S02]  /*06f0*/  LEA R21, R33, R33, 0x3 ;  /* 0x0000002121157211 */ /* 0x000fc400078e18ff */
[-C--:B------:R-:W-:Y:S01]  /*0700*/  IADD3 R22, P1, PT, R29, R2.reuse, RZ ;  /* 0x000000021d167210 */ /* 0x080fe20007f3e0ff */
[----:B------:R-:W-:Y:S01]  /*0710*/  IMAD R29, R33, 0xd, RZ ;  /* 0x0000000d211d7824 */ /* 0x000fe200078e02ff */
[----:B------:R-:W-:Y:S01]  /*0720*/  SGXT.U32 R6, R6, 0x3 ;  /* 0x000000030606781a */ /* 0x000fe20000000000 */
[----:B------:R0:W5:Y:S01]  /*0730*/  LDG.E.U16 R32, desc[UR26][R4.64] ;  /* 0x0000001a04207981 */ /* 0x000162000c1e1500 */
[-C--:B------:R-:W-:Y:S02]  /*0740*/  LEA.HI.X.SX32 R15, R15, R3.reuse, 0x1, P5 ;  /* 0x000000030f0f7211 */ /* 0x080fe400028f0eff */
[-C--:B------:R-:W-:Y:S01]  /*0750*/  LEA.HI.X.SX32 R17, R17, R3.reuse, 0x1, P3 ;  /* 0x0000000311117211 */ /* 0x080fe200018f0eff */
[----:B-1----:R-:W-:Y:S01]  /*0760*/  IMAD R142, R142, UR10, RZ ;  /* 0x0000000a8e8e7c24 */ /* 0x002fe2000f8e02ff */
[----:B------:R-:W-:Y:S01]  /*0770*/  LEA.HI.X.SX32 R19, R19, R3, 0x1, P6 ;  /* 0x0000000313137211 */ /* 0x000fe200030f0eff */
[----:B------:R1:W5:Y:S01]  /*0780*/  LDG.E.U16 R34, desc[UR26][R8.64] ;  /* 0x0000001a08227981 */ /* 0x000362000c1e1500 */
[----:B------:R-:W-:-:S02]  /*0790*/  IADD3 R24, P4, PT, R37, R2, RZ ;  /* 0x0000000225187210 */ /* 0x000fc40007f9e0ff */
[-C--:B------:R-:W-:Y:S01]  /*07a0*/  IADD3 R26, P5, PT, R41, R2.reuse, RZ ;  /* 0x00000002291a7210 */ /* 0x080fe20007fbe0ff */
[----:B------:R0:W5:Y:S01]  /*07b0*/  LDG.E.U16 R11, desc[UR26][R10.64] ;  /* 0x0000001a0a0b7981 */ /* 0x000162000c1e1500 */
[-C--:B------:R-:W-:Y:S02]  /*07c0*/  IADD3 R28, P3, PT, R43, R2.reuse, RZ ;  /* 0x000000022b1c7210 */ /* 0x080fe40007f7e0ff */
[-C--:B------:R-:W-:Y:S02]  /*07d0*/  IADD3 R30, P6, PT, R45, R2.reuse, RZ ;  /* 0x000000022d1e7210 */ /* 0x080fe40007fde0ff */
[----:B------:R-:W-:Y:S02]  /*07e0*/  LEA.HI.X.SX32 R21, R21, R3, 0x1, P2 ;  /* 0x0000000315157211 */ /* 0x000fe400010f0eff */
[----:B------:R-:W-:Y:S01]  /*07f0*/  LEA R33, R33, -R33, 0x4 ;  /* 0x8000002121217211 */ /* 0x000fe200078e20ff */
[----:B------:R-:W-:Y:S01]  /*0800*/  IMAD R6, R6, R143, RZ ;  /* 0x0000008f06067224 */ /* 0x000fe200078e02ff */
[----:B----4-:R-:W-:Y:S01]  /*0810*/  IADD3 R2, P2, PT, R47, R2, RZ ;  /* 0x000000022f027210 */ /* 0x010fe20007f5e0ff */
[----:B------:R-:W5:Y:S01]  /*0820*/  LDG.E.U16 R15, desc[UR26][R14.64] ;  /* 0x0000001a0e0f7981 */ /* 0x000f62000c1e1500 */
[----:B0-----:R-:W-:-:S02]  /*0830*/  LOP3.LUT R4, R39, 0xf, RZ, 0xc0, !PT ;  /* 0x0000000f27047812 */ /* 0x001fc400078ec0ff */
[-C--:B------:R-:W-:Y:S01]  /*0840*/  LEA.HI.X.SX32 R23, R23, R3.reuse, 0x1, P1 ;  /* 0x0000000317177211 */ /* 0x080fe200008f0eff */
[----:B------:R-:W5:Y:S01]  /*0850*/  LDG.E.U16 R16, desc[UR26][R16.64] ;  /* 0x0000001a10107981 */ /* 0x000f62000c1e1500 */
[-C--:B------:R-:W-:Y:S02]  /*0860*/  LEA.HI.X.SX32 R25, R25, R3.reuse, 0x1, P4 ;  /* 0x0000000319197211 */ /* 0x080fe400020f0eff */
[-C--:B------:R-:W-:Y:S01]  /*0870*/  LEA.HI.X.SX32 R27, R27, R3.reuse, 0x1, P5 ;  /* 0x000000031b1b7211 */ /* 0x080fe200028f0eff */
[----:B------:R-:W5:Y:S01]  /*0880*/  LDG.E.U16 R19, desc[UR26][R18.64] ;  /* 0x0000001a12137981 */ /* 0x000f62000c1e1500 */
[-C--:B------:R-:W-:Y:S02]  /*0890*/  LEA.HI.X.SX32 R29, R29, R3.reuse, 0x1, P3 ;  /* 0x000000031d1d7211 */ /* 0x080fe400018f0eff */
[-C--:B------:R-:W-:Y:S01]  /*08a0*/  LEA.HI.X.SX32 R31, R31, R3.reuse, 0x1, P6 ;  /* 0x000000031f1f7211 */ /* 0x080fe200030f0eff */
[----:B--2---:R-:W-:Y:S01]  /*08b0*/  IMAD R4, R4, UR4, RZ ;  /* 0x0000000404047c24 */ /* 0x004fe2000f8e02ff */
[----:B------:R-:W-:Y:S01]  /*08c0*/  LEA.HI.X.SX32 R3, R33, R3, 0x1, P2 ;  /* 0x0000000321037211 */ /* 0x000fe200010f0eff */
[----:B------:R-:W5:Y:S01]  /*08d0*/  LDG.E.U16 R20, desc[UR26][R20.64] ;  /* 0x0000001a14147981 */ /* 0x000f62000c1e1500 */
[----:B-1----:R-:W-:-:S03]  /*08e0*/  LEA R8, R143, R6, 0x3 ;  /* 0x000000068f087211 */ /* 0x002fc600078e18ff */
[----:B------:R0:W5:Y:S01]  /*08f0*/  LDG.E.U16 R38, desc[UR26][R2.64] ;  /* 0x0000001a02267981 */ /* 0x000162000c1e1500 */
[----:B------:R-:W-:Y:S02]  /*0900*/  LEA R10, R143, R8, 0x3 ;  /* 0x000000088f0a7211 */ /* 0x000fe400078e18ff */
[----:B------:R-:W-:Y:S01]  /*0910*/  SHF.R.U32.HI R5, RZ, 0x5, R39 ;  /* 0x00000005ff057819 */ /* 0x000fe20000011627 */
[----:B------:R1:W5:Y:S01]  /*0920*/  LDG.E.U16 R23, desc[UR26][R22.64] ;  /* 0x0000001a16177981 */ /* 0x000362000c1e1500 */
[----:B------:R-:W-:Y:S02]  /*0930*/  LOP3.LUT R138, R39, 0x40, RZ, 0xc0, !PT ;  /* 0x00000040278a7812 */ /* 0x000fe400078ec0ff */
[----:B------:R-:W-:Y:S01]  /*0940*/  R2UR UR11, R40 ;  /* 0x00000000280b72ca */ /* 0x000fe200000e0000 */
[----:B------:R1:W5:Y:S01]  /*0950*/  LDG.E.U16 R24, desc[UR26][R24.64] ;  /* 0x0000001a18187981 */ /* 0x000362000c1e1500 */
[----:B0-----:R-:W-:Y:S02]  /*0960*/  SHF.L.U32 R2, R4, 0x1, RZ ;  /* 0x0000000104027819 */ /* 0x001fe400000006ff */
[----:B------:R-:W-:Y:S01]  /*0970*/  SHF.L.U32 R3, R142, 0x1, RZ ;  /* 0x000000018e037819 */ /* 0x000fe200000006ff */
[----:B------:R-:W-:Y:S01]  /*0980*/  IMAD.HI R4, R4, 0x2, RZ ;  /* 0x0000000204047827 */ /* 0x000fe200078e02ff */
[----:B------:R1:W5:Y:S02]  /*0990*/  LDG.E.U16 R27, desc[UR26][R26.64] ;  /* 0x0000001a1a1b7981 */ /* 0x000364000c1e1500 */
[----:B---3--:R-:W-:Y:S01]  /*09a0*/  IADD3 R145, P1, P2, R2, R12, R3 ;  /* 0x0000000c02917210 */ /* 0x008fe20007a3e003 */
[----:B------:R-:W-:Y:S01]  /*09b0*/  IMAD.HI R142, R142, 0x2, RZ ;  /* 0x000000028e8e7827 */ /* 0x000fe200078e02ff */
[----:B------:R-:W-:Y:S01]  /*09c0*/  LEA R12, R143, R10, 0x3 ;  /* 0x0000000a8f0c7211 */ /* 0x000fe200078e18ff */
[----:B------:R1:W5:Y:S01]  /*09d0*/  LDG.E.U16 R28, desc[UR26][R28.64] ;  /* 0x0000001a1c1c7981 */ /* 0x000362000c1e1500 */
[----:B------:R-:W-:-:S02]  /*09e0*/  SHF.L.U32 R3, R39, 0x1, RZ ;  /* 0x0000000127037819 */ /* 0x000fc400000006ff */
[----:B------:R-:W-:Y:S01]  /*09f0*/  LEA.HI R2, R39, 0x38, RZ, 0x1c ;  /* 0x0000003827027811 */ /* 0x000fe200078fe0ff */
[----:B------:R1:W5:Y:S01]  /*0a00*/  LDG.E.U16 R31, desc[UR26][R30.64] ;  /* 0x0000001a1e1f7981 */ /* 0x000362000c1e1500 */
[----:B------:R-:W-:Y:S02]  /*0a10*/  LEA R14, R143, R12, 0x3 ;  /* 0x0000000c8f0e7211 */ /* 0x000fe400078e18ff */
[----:B------:R-:W-:Y:S02]  /*0a20*/  IADD3.X R13, PT, PT, R4, R13, R142, P1, P2 ;  /* 0x0000000d040d7210 */ /* 0x000fe40000fe448e */
[----:B------:R-:W-:Y:S02]  /*0a30*/  LEA.HI R4, R39, 0x78, RZ, 0x1c ;  /* 0x0000007827047811 */ /* 0x000fe400078fe0ff */
[----:B------:R-:W-:Y:S01]  /*0a40*/  LOP3.LUT R9, R3, 0x7e, RZ, 0xc0, !PT ;  /* 0x0000007e03097812 */ /* 0x000fe200078ec0ff */
[----:B------:R-:W-:Y:S01]  /*0a50*/  IMAD R3, R2, R143, RZ ;  /* 0x0000008f02037224 */ /* 0x000fe200078e02ff */
[----:B------:R-:W-:-:S02]  /*0a60*/  LEA R2, R143, R14, 0x3 ;  /* 0x0000000e8f027211 */ /* 0x000fc400078e18ff */
[----:B------:R-:W-:Y:S01]  /*0a70*/  R2UR UR19, R5 ;  /* 0x00000000051372ca */ /* 0x000fe200000e0000 */
[----:B------:R-:W-:Y:S01]  /*0a80*/  IMAD R5, R4, R143, RZ ;  /* 0x0000008f04057224 */ /* 0x000fe200078e02ff */
[-C--:B------:R-:W-:Y:S02]  /*0a90*/  LEA R174, P1, R6, R145.reuse, 0x1 ;  /* 0x0000009106ae7211 */ /* 0x080fe400078208ff */
[C---:B------:R-:W-:Y:S02]  /*0aa0*/  LEA R4, R143.reuse, R2, 0x3 ;  /* 0x000000028f047211 */ /* 0x040fe400078e18ff */
[----:B------:R-:W-:Y:S02]  /*0ab0*/  LEA R172, P2, R8, R145, 0x1 ;  /* 0x0000009108ac7211 */ /* 0x000fe400078408ff */
[----:B------:R-:W-:Y:S02]  /*0ac0*/  LEA.HI.X.SX32 R175, R6, R13, 0x1, P1 ;  /* 0x0000000d06af7211 */ /* 0x000fe400008f0eff */
[----:B------:R-:W-:-:S02]  /*0ad0*/  LEA R6, R143, R4, 0x4 ;  /* 0x000000048f067211 */ /* 0x000fc400078e20ff */
[----:B------:R-:W-:Y:S02]  /*0ae0*/  LEA.HI.X.SX32 R173, R8, R13, 0x1, P2 ;  /* 0x0000000d08ad7211 */ /* 0x000fe400010f0eff */
[-C--:B------:R-:W-:Y:S02]  /*0af0*/  LEA R170, P1, R10, R145.reuse, 0x1 ;  /* 0x000000910aaa7211 */ /* 0x080fe400078208ff */
[C---:B------:R-:W-:Y:S02]  /*0b00*/  LEA R8, R143.reuse, R6, 0x3 ;  /* 0x000000068f087211 */ /* 0x040fe400078e18ff */
[----:B------:R-:W-:Y:S02]  /*0b10*/  LEA R168, P2, R12, R145, 0x1 ;  /* 0x000000910ca87211 */ /* 0x000fe400078408ff */
[----:B------:R-:W-:Y:S02]  /*0b20*/  LEA.HI.X.SX32 R171, R10, R13, 0x1, P1 ;  /* 0x0000000d0aab7211 */ /* 0x000fe400008f0eff */
[----:B------:R-:W-:-:S02]  /*0b30*/  LEA R10, R143, R8, 0x3 ;  /* 0x000000088f0a7211 */ /* 0x000fc400078e18ff */
[----:B------:R-:W-:Y:S02]  /*0b40*/  LEA R160, P3, R3, R145, 0x1 ;  /* 0x0000009103a07211 */ /* 0x000fe400078608ff */
[----:B------:R-:W-:Y:S02]  /*0b50*/  LEA.HI.X.SX32 R169, R12, R13, 0x1, P2 ;  /* 0x0000000d0ca97211 */ /* 0x000fe400010f0eff */
[----:B------:R-:W-:Y:S02]  /*0b60*/  LEA R164, P2, R2, R145, 0x1 ;  /* 0x0000009102a47211 */ /* 0x000fe400078408ff */
[----:B------:R-:W-:Y:S02]  /*0b70*/  LEA R12, R143, R10, 0x3 ;  /* 0x0000000a8f0c7211 */ /* 0x000fe400078e18ff */
[----:B------:R-:W-:Y:S02]  /*0b80*/  LEA.HI.X.SX32 R161, R3, R13, 0x1, P3 ;  /* 0x0000000d03a17211 */ /* 0x000fe400018f0eff */
[----:B------:R-:W-:-:S02]  /*0b90*/  LEA R162, P3, R4, R145, 0x1 ;  /* 0x0000009104a27211 */ /* 0x000fc400078608ff */
[----:B------:R-:W-:Y:S02]  /*0ba0*/  LEA.HI.X.SX32 R165, R2, R13, 0x1, P2 ;  /* 0x0000000d02a57211 */ /* 0x000fe400010f0eff */
[C---:B------:R-:W-:Y:S02]  /*0bb0*/  LEA R2, R143.reuse, R12, 0x3 ;  /* 0x0000000c8f027211 */ /* 0x040fe400078e18ff */
[----:B------:R-:W-:Y:S02]  /*0bc0*/  LEA R166, P1, R14, R145, 0x1 ;  /* 0x000000910ea67211 */ /* 0x000fe400078208ff */
[-C--:B------:R-:W-:Y:S02]  /*0bd0*/  LEA.HI.X.SX32 R163, R4, R13.reuse, 0x1, P3 ;  /* 0x0000000d04a37211 */ /* 0x080fe400018f0eff */
[----:B------:R-:W-:Y:S02]  /*0be0*/  LEA R4, R143, R2, 0x3 ;  /* 0x000000028f047211 */ /* 0x000fe400078e18ff */
[----:B------:R-:W-:-:S02]  /*0bf0*/  LEA.HI.X.SX32 R167, R14, R13, 0x1, P1 ;  /* 0x0000000d0ea77211 */ /* 0x000fc400008f0eff */
[-C--:B------:R-:W-:Y:S02]  /*0c00*/  LEA R140, P4, R5, R145.reuse, 0x1 ;  /* 0x00000091058c7211 */ /* 0x080fe400078808ff */
[-C--:B------:R-:W-:Y:S02]  /*0c10*/  LEA R158, P1, R6, R145.reuse, 0x1 ;  /* 0x00000091069e7211 */ /* 0x080fe400078208ff */
[-C--:B------:R-:W-:Y:S02]  /*0c20*/  LEA R156, P2, R8, R145.reuse, 0x1 ;  /* 0x00000091089c7211 */ /* 0x080fe400078408ff */
[----:B------:R-:W-:Y:S02]  /*0c30*/  LEA R152, P3, R10, R145, 0x1 ;  /* 0x000000910a987211 */ /* 0x000fe400078608ff */
[----:B------:R-:W-:Y:S02]  /*0c40*/  LEA R3, R143, R4, 0x3 ;  /* 0x000000048f037211 */ /* 0x000fe400078e18ff */
[----:B------:R-:W-:-:S02]  /*0c50*/  LEA.HI.X.SX32 R141, R5, R13, 0x1, P4 ;  /* 0x0000000d058d7211 */ /* 0x000fc400020f0eff */
[-C--:B------:R-:W-:Y:S02]  /*0c60*/  LEA.HI.X.SX32 R159, R6, R13.reuse, 0x1, P1 ;  /* 0x0000000d069f7211 */ /* 0x080fe400008f0eff */
[-C--:B------:R-:W-:Y:S02]  /*0c70*/  LEA.HI.X.SX32 R157, R8, R13.reuse, 0x1, P2 ;  /* 0x0000000d089d7211 */ /* 0x080fe400010f0eff */
[----:B------:R-:W-:Y:S02]  /*0c80*/  LEA.HI.X.SX32 R153, R10, R13, 0x1, P3 ;  /* 0x0000000d0a997211 */ /* 0x000fe400018f0eff */
[----:B------:R-:W-:Y:S02]  /*0c90*/  LEA R138, R138, R9, 0x5 ;  /* 0x000000098a8a7211 */ /* 0x000fe400078e28ff */
[-C--:B------:R-:W-:Y:S02]  /*0ca0*/  LEA R150, P1, R12, R145.reuse, 0x1 ;  /* 0x000000910c967211 */ /* 0x080fe400078208ff */
[----:B------:R-:W-:-:S02]  /*0cb0*/  LEA R148, P2, R2, R145, 0x1 ;  /* 0x0000009102947211 */ /* 0x000fc400078408ff */
[-C--:B------:R-:W-:Y:S02]  /*0cc0*/  LEA R146, P3, R4, R145.reuse, 0x1 ;  /* 0x0000009104927211 */ /* 0x080fe400078608ff */
[C---:B------:R-:W-:Y:S02]  /*0cd0*/  LEA R144, P4, R3.reuse, R145, 0x1 ;  /* 0x0000009103907211 */ /* 0x040fe400078808ff */
[-C--:B------:R-:W-:Y:S02]  /*0ce0*/  LEA.HI.X.SX32 R151, R12, R13.reuse, 0x1, P1 ;  /* 0x0000000d0c977211 */ /* 0x080fe400008f0eff */
[-C--:B------:R-:W-:Y:S02]  /*0cf0*/  LEA.HI.X.SX32 R149, R2, R13.reuse, 0x1, P2 ;  /* 0x0000000d02957211 */ /* 0x080fe400010f0eff */
[-C--:B------:R-:W-:Y:S02]  /*0d00*/  LEA.HI.X.SX32 R147, R4, R13.reuse, 0x1, P3 ;  /* 0x0000000d04937211 */ /* 0x080fe400018f0eff */
[----:B------:R-:W-:-:S02]  /*0d10*/  LEA.HI.X.SX32 R145, R3, R13, 0x1, P4 ;  /* 0x0000000d03917211 */ /* 0x000fc400020f0eff */
[----:B------:R-:W-:Y:S01]  /*0d20*/  LOP3.LUT R137, R138, 0x10, RZ, 0x3c, !PT ;  /* 0x000000108a897812 */ /* 0x000fe200078e3cff */
[----:B-1----:R-:W-:Y:S06]  /*0d30*/  @P0 BRA `(.L_x_5) ;  /* 0x0000000000180947 */ /* 0x002fec0003800000 */
[----:B------:R-:W-:Y:S01]  /*0d40*/  ELECT P1, URZ, PT ;  /* 0x0000000000ff782f */ /* 0x000fe20003820000 */
[----:B------:R-:W-:Y:S01]  /*0d50*/  HFMA2 R2, -RZ, RZ, 0, 5.9604644775390625e-08 ;  /* 0x00000001ff027431 */ /* 0x000fe200000001ff */
[----:B------:R-:W-:Y:S01]  /*0d60*/  UMOV UR4, 0x40 ;  /* 0x0000004000047882 */ /* 0x000fe20000000000 */
[----:B------:R-:W-:Y:S01]  /*0d70*/  UVIRTCOUNT.DEALLOC.SMPOOL 0x80 ;  /* 0x000000800000784c */ /* 0x000fe20000000000 */
[----:B------:R-:W-:-:S09]  /*0d80*/  ULEA UR4, UR6, UR4, 0x18 ;  /* 0x0000000406047291 */ /* 0x000fd2000f8ec0ff */
[----:B------:R0:W-:Y:S03]  /*0d90*/  @P1 STS.U8 [UR4], R2 ;  /* 0x00000002ff001988 */ /* 0x0001e60008000004 */
.L_x_5:
[----:B------:R-:W-:Y:S01]  /*0da0*/  USHF.L.U32 UR4, UR19, 0x15, URZ ;  /* 0x0000001513047899 */ /* 0x000fe200080006ff */
[C---:B------:R-:W-:Y:S01]  /*0db0*/  LOP3.LUT R136, R138.reuse, 0x20, RZ, 0x3c, !PT ;  /* 0x000000208a887812 */ /* 0x040fe200078e3cff */
[----:B-----5:R1:W-:Y:S01]  /*0dc0*/  STS.U16 [R138+UR12+0x400], R19 ;  /* 0x000400138a007988 */ /* 0x0203e2000800040c */
[C---:B------:R-:W-:Y:S01]  /*0dd0*/  LOP3.LUT R135, R138.reuse, 0x30, RZ, 0x3c, !PT ;  /* 0x000000308a877812 */ /* 0x040fe200078e3cff */
[----:B------:R-:W-:Y:S01]  /*0de0*/  ULOP3.LUT UR4, UR4, 0x600000, URZ, 0xc0, !UPT ;  /* 0x0060000004047892 */ /* 0x000fe2000f8ec0ff */
[C---:B------:R-:W-:Y:S01]  /*0df0*/  LOP3.LUT R134, R138.reuse, 0x40, RZ, 0x3c, !PT ;  /* 0x000000408a867812 */ /* 0x040fe200078e3cff */
[----:B------:R-:W-:Y:S01]  /*0e00*/  STS.U16 [R138+UR12], R35 ;  /* 0x000000238a007988 */ /* 0x000fe2000800040c */
[C---:B------:R-:W-:Y:S01]  /*0e10*/  LOP3.LUT R133, R138.reuse, 0x50, RZ, 0x3c, !PT ;  /* 0x000000508a857812 */ /* 0x040fe200078e3cff */
[----:B------:R-:W-:Y:S01]  /*0e20*/  UIADD3 UR13, UPT, UPT, UR11, UR4, URZ ;  /* 0x000000040b0d7290 */ /* 0x000fe2000fffe0ff */
[C---:B------:R-:W-:Y:S01]  /*0e30*/  LOP3.LUT R132, R138.reuse, 0x60, RZ, 0x3c, !PT ;  /* 0x000000608a847812 */ /* 0x040fe200078e3cff */
[----:B------:R-:W-:Y:S01]  /*0e40*/  STS.U16 [R137+UR12+0x80], R32 ;  /* 0x0000802089007988 */ /* 0x000fe2000800040c */
[----:B------:R-:W-:Y:S01]  /*0e50*/  LOP3.LUT R3, R138, 0x70, RZ, 0x3c, !PT ;  /* 0x000000708a037812 */ /* 0x000fe200078e3cff */
[----:B------:R-:W-:Y:S01]  /*0e60*/  UMOV UR5, 0x1 ;  /* 0x0000000100057882 */ /* 0x000fe20000000000 */
[----:B------:R-:W-:Y:S01]  /*0e70*/  LOP3.LUT P1, RZ, R39, 0x7f, RZ, 0xc0, !PT ;  /* 0x0000007f27ff7812 */ /* 0x000fe2000782c0ff */
[----:B------:R-:W-:Y:S01]  /*0e80*/  STS.U16 [R137+UR12+0x480], R20 ;  /* 0x0004801489007988 */ /* 0x000fe2000800040c */
[----:B------:R-:W-:Y:S01]  /*0e90*/  UIADD3 UR14, UPT, UPT, UR12, 0x4000, URZ ;  /* 0x000040000c0e7890 */ /* 0x000fe2000fffe0ff */
[----:B------:R-:W-:Y:S01]  /*0ea0*/  PRMT R5, RZ, 0x7610, R5 ;  /* 0x00007610ff057816 */ /* 0x000fe20000000005 */
[----:B------:R-:W2:Y:S01]  /*0eb0*/  LDCU UR15, c[0x0][0x3f0] ;  /* 0x00007e00ff0f77ac */ /* 0x000ea20008000800 */
[----:B------:R3:W-:Y:S01]  /*0ec0*/  STS.U16 [R136+UR12+0x100], R7 ;  /* 0x0001000788007988 */ /* 0x0007e2000800040c */
[----:B------:R-:W-:-:S02]  /*0ed0*/  PRMT R13, RZ, 0x7610, R13 ;  /* 0x00007610ff0d7816 */ /* 0x000fc4000000000d */
[----:B------:R-:W-:Y:S01]  /*0ee0*/  PRMT R17, RZ, 0x7610, R17 ;  /* 0x00007610ff117816 */ /* 0x000fe20000000011 */
[----:B------:R4:W-:Y:S01]  /*0ef0*/  STS.U16 [R136+UR12+0x500], R23 ;  /* 0x0005001788007988 */ /* 0x0009e2000800040c */
[----:B-1----:R-:W-:Y:S02]  /*0f00*/  PRMT R19, RZ, 0x7610, R19 ;  /* 0x00007610ff137816 */ /* 0x002fe40000000013 */
[----:B------:R-:W-:Y:S01]  /*0f10*/  PRMT R21, RZ, 0x7610, R21 ;  /* 0x00007610ff157816 */ /* 0x000fe20000000015 */
[----:B------:R-:W-:Y:S01]  /*0f20*/  STS.U16 [R135+UR12+0x180], R34 ;  /* 0x0001802287007988 */ /* 0x000fe2000800040c */
[----:B------:R-:W-:Y:S01]  /*0f30*/  VOTEU.ALL UP0, P1 ;  /* 0x0000000000ff7886 */ /* 0x000fe20000800000 */
[----:B------:R-:W-:Y:S01]  /*0f40*/  VOTEU.ALL UP1, P1 ;  /* 0x0000000000ff7886 */ /* 0x000fe20000820000 */
[----:B---3--:R-:W-:Y:S01]  /*0f50*/  PRMT R7, RZ, 0x7610, R7 ;  /* 0x00007610ff077816 */ /* 0x008fe20000000007 */
[----:B------:R-:W-:Y:S01]  /*0f60*/  STS.U16 [R135+UR12+0x580], R24 ;  /* 0x0005801887007988 */ /* 0x000fe2000800040c */
[----:B------:R-:W-:Y:S01]  /*0f70*/  PRMT R25, RZ, 0x7610, R25 ;  /* 0x00007610ff197816 */ /* 0x000fe20000000019 */
[----:B------:R-:W-:-:S04]  /*0f80*/  @!UP0 UIADD3 UR6, UPT, UPT, -UR5, 0x100000, URZ ;  /* 0x0010000005068890 */ /* 0x000fc8000fffe1ff */
[----:B------:R-:W-:Y:S02]  /*0f90*/  @!UP0 USHF.L.U32 UR7, UR6, 0xb, URZ ;  /* 0x0000000b06078899 */ /* 0x000fe400080006ff */
[----:B------:R-:W-:Y:S01]  /*0fa0*/  @!UP0 USHF.L.U32 UR6, UR6, 0x1, URZ ;  /* 0x0000000106068899 */ /* 0x000fe200080006ff */
[----:B------:R1:W-:Y:S01]  /*0fb0*/  STS.U16 [R134+UR12+0x200], R11 ;  /* 0x0002000b86007988 */ /* 0x0003e2000800040c */
[----:B--2---:R-:W-:Y:S02]  /*0fc0*/  ISETP.LT.AND P2, PT, RZ, UR15, PT ;  /* 0x0000000fff007c0c */ /* 0x004fe4000bf41270 */
[----:B----4-:R-:W-:Y:S01]  /*0fd0*/  PRMT R23, RZ, 0x7610, R23 ;  /* 0x00007610ff177816 */ /* 0x010fe20000000017 */
[----:B------:R2:W-:Y:S01]  /*0fe0*/  STS.U16 [R134+UR12+0x600], R27 ;  /* 0x0006001b86007988 */ /* 0x0005e2000800040c */
[----:B------:R-:W-:Y:S02]  /*0ff0*/  PRMT R29, RZ, 0x7610, R29 ;  /* 0x00007610ff1d7816 */ /* 0x000fe4000000001d */
[----:B------:R-:W-:Y:S01]  /*1000*/  PRMT R33, RZ, 0x7610, R33 ;  /* 0x00007610ff217816 */ /* 0x000fe20000000021 */
[----:B------:R-:W-:Y:S01]  /*1010*/  STS.U16 [R133+UR12+0x280], R36 ;  /* 0x0002802485007988 */ /* 0x000fe2000800040c */
[----:B------:R-:W-:-:S02]  /*1020*/  PRMT R35, RZ, 0x7610, R35 ;  /* 0x00007610ff237816 */ /* 0x000fc40000000023 */
[----:B-1----:R-:W-:Y:S01]  /*1030*/  PRMT R11, RZ, 0x7610, R11 ;  /* 0x00007610ff0b7816 */ /* 0x002fe2000000000b */
[----:B------:R-:W-:Y:S01]  /*1040*/  STS.U16 [R133+UR12+0x680], R28 ;  /* 0x0006801c85007988 */ /* 0x000fe2000800040c */
[----:B------:R-:W-:Y:S02]  /*1050*/  PRMT R37, RZ, 0x7610, R37 ;  /* 0x00007610ff257816 */ /* 0x000fe40000000025 */
[----:B--2---:R-:W-:Y:S01]  /*1060*/  PRMT R27, RZ, 0x7610, R27 ;  /* 0x00007610ff1b7816 */ /* 0x004fe2000000001b */
[----:B------:R1:W-:Y:S04]  /*1070*/  STS.U16 [R132+UR12+0x300], R15 ;  /* 0x0003000f84007988 */ /* 0x0003e8000800040c */
[----:B------:R2:W-:Y:S04]  /*1080*/  STS.U16 [R132+UR12+0x700], R31 ;  /* 0x0007001f84007988 */ /* 0x0005e8000800040c */
[----:B------:R3:W-:Y:S01]  /*1090*/  STS.U16 [R3+UR12+0x380], R16 ;  /* 0x0003801003007988 */ /* 0x0007e2000800040c */
[----:B-1----:R-:W-:-:S03]  /*10a0*/  PRMT R15, RZ, 0x7610, R15 ;  /* 0x00007610ff0f7816 */ /* 0x002fc6000000000f */
[----:B------:R3:W-:Y:S01]  /*10b0*/  STS.U16 [R3+UR12+0x780], R38 ;  /* 0x0007802603007988 */ /* 0x0007e2000800040c */
[----:B--2---:R-:W-:Y:S01]  /*10c0*/  PRMT R31, RZ, 0x7610, R31 ;  /* 0x00007610ff1f7816 */ /* 0x004fe2000000001f */
[----:B------:R-:W-:Y:S01]  /*10d0*/  STTM.x16 tmem[UR13], RZ ;  /* 0x000000ff000079ed */ /* 0x000fe2000824000d */
[----:B------:R-:W1:Y:S02]  /*10e0*/  FENCE.VIEW.ASYNC.T ;  /* 0x00000000000073c6 */ /* 0x000e640000000200 */
[----:B-1----:R-:W-:Y:S06]  /*10f0*/  BAR.SYNC.DEFER_BLOCKING 0x0 ;  /* 0x0000000000007b1d */ /* 0x002fec0000010000 */
[----:B------:R-:W1:Y:S02]  /*1100*/  FENCE.VIEW.ASYNC.S ;  /* 0x00000000000073c6 */ /* 0x000e640000000000 */
[----:B-1----:R1:W2:Y:S02]  /*1110*/  @!UP1 SYNCS.EXCH.64 URZ, [UR14], UR6 ;  /* 0x000000060eff95b2 */ /* 0x0022a40008000100 */
[----:B--2---:R-:W-:Y:S06]  /*1120*/  BAR.SYNC.DEFER_BLOCKING 0x0 ;  /* 0x0000000000007b1d */ /* 0x004fec0000010000 */
[----:B------:R-:W2:Y:S04]  /*1130*/  @P2 LDG.E.U16 R5, desc[UR26][R174.64] ;  /* 0x0000001aae052981 */ /* 0x000ea8000c1e1500 */
[----:B------:R-:W4:Y:S04]  /*1140*/  @P2 LDG.E.U16 R7, desc[UR26][R172.64] ;  /* 0x0000001aac072981 */ /* 0x000f28000c1e1500 */
[----:B------:R-:W3:Y:S04]  /*1150*/  @P2 LDG.E.U16 R11, desc[UR26][R170.64] ;  /* 0x0000001aaa0b2981 */ /* 0x000ee8000c1e1500 */
        /* <DEDUP_REMOVED lines=12> */
[----:B------:R-:W3:Y:S01]  /*1220*/  @P2 LDG.E.U16 R37, desc[UR26][R140.64] ;  /* 0x0000001a8c252981 */ /* 0x000ee2000c1e1500 */
[----:B-1----:R-:W-:-:S04]  /*1230*/  @!UP0 UIADD3 UR6, UPT, UPT, -UR5, 0x100000, URZ ;  /* 0x0010000005068890 */ /* 0x002fc8000fffe1ff */
[----:B------:R-:W-:Y:S02]  /*1240*/  @!UP0 USHF.L.U32 UR7, UR6, 0xb, URZ ;  /* 0x0000000b06078899 */ /* 0x000fe400080006ff */
[----:B------:R-:W-:Y:S01]  /*1250*/  @!UP0 USHF.L.U32 UR6, UR6, 0x1, URZ ;  /* 0x0000000106068899 */ /* 0x000fe200080006ff */
[----:B------:R-:W-:Y:S01]  /*1260*/  VOTEU.ALL UP1, P1 ;  /* 0x0000000000ff7886 */ /* 0x000fe20000820000 */
[----:B0-----:R-:W-:Y:S01]  /*1270*/  SHF.R.S32.HI R2, RZ, 0x6, R39 ;  /* 0x00000006ff027819 */ /* 0x001fe20000011427 */
[----:B------:R-:W-:Y:S02]  /*1280*/  UIADD3 UR28, UPT, UPT, UR11, 0x10, URZ ;  /* 0x000000100b1c7890 */ /* 0x000fe4000fffe0ff */
[----:B------:R-:W-:-:S04]  /*1290*/  @!UP0 UIADD3 UR4, UPT, UPT, -UR5, 0x100000, URZ ;  /* 0x0010000005048890 */ /* 0x000fc8000fffe1ff */
[----:B------:R-:W-:Y:S02]  /*12a0*/  @!UP0 USHF.L.U32 UR5, UR4, 0xb, URZ ;  /* 0x0000000b04058899 */ /* 0x000fe400080006ff */
[----:B------:R-:W-:Y:S01]  /*12b0*/  @!UP0 USHF.L.U32 UR4, UR4, 0x1, URZ ;  /* 0x0000000104048899 */ /* 0x000fe200080006ff */
[----:B------:R-:W-:Y:S02]  /*12c0*/  SGXT R2, R2, 0x1 ;  /* 0x000000010202781a */ /* 0x000fe40000000200 */
[----:B------:R-:W-:Y:S02]  /*12d0*/  ISETP.EQ.U32.AND P3, PT, RZ, UR19, P2 ;  /* 0x00000013ff007c0c */ /* 0x000fe40009762070 */
[----:B------:R-:W-:Y:S01]  /*12e0*/  LOP3.LUT R2, R9, 0x90, R2, 0x78, !PT ;  /* 0x0000009009027812 */ /* 0x000fe200078e7802 */
[----:B------:R0:W1:Y:S01]  /*12f0*/  @!UP1 SYNCS.EXCH.64 URZ, [UR12+0x4008], UR6 ;  /* 0x004008060cff95b2 */ /* 0x0000620008000100 */
[----:B------:R-:W-:Y:S01]  /*1300*/  VOTEU.ALL UP1, P1 ;  /* 0x0000000000ff7886 */ /* 0x000fe20000820000 */
[----:B0-----:R-:W-:-:S02]  /*1310*/  UIADD3 UR6, UPT, UPT, UR12, 0x2000, URZ ;  /* 0x000020000c067890 */ /* 0x001fc4000fffe0ff */
[----:B--2---:R0:W-:Y:S04]  /*1320*/  STS.U16 [R2+UR12+0x1000], R5 ;  /* 0x0010000502007988 */ /* 0x0041e8000800040c */
[----:B----4-:R0:W-:Y:S04]  /*1330*/  STS.U16 [R2+UR12+0x1100], R7 ;  /* 0x0011000702007988 */ /* 0x0101e8000800040c */
[----:B---3--:R0:W-:Y:S04]  /*1340*/  STS.U16 [R2+UR12+0x1200], R11 ;  /* 0x0012000b02007988 */ /* 0x0081e8000800040c */
[----:B------:R0:W-:Y:S04]  /*1350*/  STS.U16 [R2+UR12+0x1300], R13 ;  /* 0x0013000d02007988 */ /* 0x0001e8000800040c */
        /* <DEDUP_REMOVED lines=11> */
[----:B------:R0:W-:Y:S01]  /*1410*/  STS.U16 [R2+UR12+0x1f00], R37 ;  /* 0x001f002502007988 */ /* 0x0001e2000800040c */
[----:B-1----:R1:W-:Y:S06]  /*1420*/  MEMBAR.ALL.CTA ;  /* 0x0000000000007992 */ /* 0x0023ec0000008000 */
[----:B-1----:R-:W-:Y:S04]  /*1430*/  FENCE.VIEW.ASYNC.S ;  /* 0x00000000000073c6 */ /* 0x002fe80000000000 */
[----:B------:R-:W1:Y:S02]  /*1440*/  FENCE.VIEW.ASYNC.S ;  /* 0x00000000000073c6 */ /* 0x000e640000000000 */
[----:B-1----:R0:W1:Y:S02]  /*1450*/  @!UP1 SYNCS.EXCH.64 URZ, [UR12+0x2000], UR4 ;  /* 0x002000040cff95b2 */ /* 0x0020640008000100 */
[----:B-1----:R-:W-:Y:S06]  /*1460*/  BAR.SYNC.DEFER_BLOCKING 0x0 ;  /* 0x0000000000007b1d */ /* 0x002fec0000010000 */
[----:B0-----:R-:W-:Y:S05]  /*1470*/  @!P3 BRA `(.L_x_6) ;  /* 0x000000000040b947 */ /* 0x001fea0003800000 */
[----:B------:R-:W-:Y:S02]  /*1480*/  USHF.R.U32.HI UR8, URZ, 0x4, UR12 ;  /* 0x00000004ff087899 */ /* 0x000fe4000801160c */
[----:B------:R-:W-:Y:S02]  /*1490*/  UIADD3 UR4, UPT, UPT, UR12, 0x1000, URZ ;  /* 0x000010000c047890 */ /* 0x000fe4000fffe0ff */
[----:B------:R-:W-:Y:S02]  /*14a0*/  USGXT.U32 UR8, UR8, 0xe ;  /* 0x0000000e0808789a */ /* 0x000fe40008000000 */
[----:B------:R-:W-:Y:S02]  /*14b0*/  USHF.R.U32.HI UR4, URZ, 0x4, UR4 ;  /* 0x00000004ff047899 */ /* 0x000fe40008011604 */
[----:B------:R-:W-:Y:S02]  /*14c0*/  ULOP3.LUT UR8, UR8, 0x800000, URZ, 0xfc, !UPT ;  /* 0x0080000008087892 */ /* 0x000fe4000f8efcff */
[----:B------:R-:W-:Y:S01]  /*14d0*/  USGXT.U32 UR16, UR4, 0xe ;  /* 0x0000000e0410789a */ /* 0x000fe20008000000 */
[----:B------:R-:W-:-:S02]  /*14e0*/  UMOV UR5, URZ ;  /* 0x000000ff00057c82 */ /* 0x000fc40008000000 */
[----:B------:R-:W-:Y:S01]  /*14f0*/  UMOV UR4, UR6 ;  /* 0x0000000600047c82 */ /* 0x000fe20008000000 */
[----:B------:R-:W-:Y:S01]  /*1500*/  UMOV UR20, 0x0 ;  /* 0x0000000000147882 */ /* 0x000fe20000000000 */
[----:B------:R-:W-:Y:S01]  /*1510*/  UMOV UR21, 0x8208010 ;  /* 0x0820801000157882 */ /* 0x000fe20000000000 */
[----:B------:R-:W-:Y:S01]  /*1520*/  UMOV UR9, 0x40004040 ;  /* 0x4000404000097882 */ /* 0x000fe20000000000 */
[----:B------:R-:W-:Y:S01]  /*1530*/  UMOV UR17, 0xc0004010 ;  /* 0xc000401000117882 */ /* 0x000fe20000000000 */
[----:B------:R-:W-:Y:S01]  /*1540*/  UMOV UR4, UR4 ;  /* 0x0000000400047c82 */ /* 0x000fe20008000000 */
[----:B------:R0:W-:Y:S01]  /*1550*/  UTCHMMA gdesc[UR8], gdesc[UR16], tmem[UR28], tmem[UR20], idesc[UR21], !UPT ;  /* 0x00ff1410080075ea */ /* 0x0001e2000f80001c */
[----:B------:R0:W-:Y:S01]  /*1560*/  UTCBAR [UR4], URZ ;  /* 0x000000ff040073e9 */ /* 0x0001e200080000ff */
[----:B------:R-:W-:Y:S02]  /*1570*/  NOP ;  /* 0x0000000000007918 */ /* 0x000fe40000000000 */
.L_x_6:
[----:B------:R-:W-:Y:S05]  /*1580*/  @!P2 BRA `(.L_x_7) ;  /* 0x000000000008a947 */ /* 0x000fea0003800000 */
[----:B------:R-:W1:Y:S02]  /*1590*/  SYNCS.PHASECHK.TRANS64.TRYWAIT P4, [UR12+0x2000], RZ ;  /* 0x002000ffff0075a7 */ /* 0x000e64000808110c */
[----:B-1----:R-:W-:Y:S05]  /*15a0*/  @!P4 BRA `(.L_x_8) ;  /* 0x0000008800bcc947 */ /* 0x002fea0003800000 */
.L_x_7:
[----:B------:R-:W-:Y:S06]  /*15b0*/  BAR.SYNC.DEFER_BLOCKING 0x0 ;  /* 0x0000000000007b1d */ /* 0x000fec0000010000 */
[----:B0-----:R-:W0:Y:S01]  /*15c0*/  LDCU UR8, c[0x0][0x3a8] ;  /* 0x00007500ff0877ac */ /* 0x001e220008000800 */
[----:B------:R-:W0:Y:S01]  /*15d0*/  LDTM.x128 R4, tmem[UR13+0x10] ;  /* 0x0000100d000479ee */ /* 0x000e2200083c0000 */
[----:B------:R-:W1:Y:S01]  /*15e0*/  LDCU.64 UR16, c[0x0][0x3d0] ;  /* 0x00007a00ff1077ac */ /* 0x000e620008000a00 */
[----:B------:R-:W-:Y:S02]  /*15f0*/  PRMT R211, RZ, 0x7610, R211 ;  /* 0x00007610ffd37816 */ /* 0x000fe400000000d3 */
[----:B------:R-:W-:-:S02]  /*1600*/  PRMT R189, RZ, 0x7610, R189 ;  /* 0x00007610ffbd7816 */ /* 0x000fc400000000bd */
[----:B------:R-:W-:Y:S02]  /*1610*/  PRMT R215, RZ, 0x7610, R215 ;  /* 0x00007610ffd77816 */ /* 0x000fe400000000d7 */
[----:B------:R-:W-:Y:S02]  /*1620*/  PRMT R188, RZ, 0x7610, R188 ;  /* 0x00007610ffbc7816 */ /* 0x000fe400000000bc */
[----:B------:R-:W-:Y:S02]  /*1630*/  PRMT R213, RZ, 0x7610, R213 ;  /* 0x00007610ffd57816 */ /* 0x000fe400000000d5 */
[----:B------:R-:W-:Y:S02]  /*1640*/  PRMT R212, RZ, 0x7610, R212 ;  /* 0x00007610ffd47816 */ /* 0x000fe400000000d4 */
[----:B------:R-:W-:Y:S01]  /*1650*/  PRMT R210, RZ, 0x7610, R210 ;  /* 0x00007610ffd27816 */ /* 0x000fe200000000d2 */
[----:B------:R-:W2:Y:S01]  /*1660*/  @!P1 SYNCS.CCTL.IV [UR12+0x2000] ;  /* 0x00200000ff0099b1 */ /* 0x000ea2000800000c */
[----:B------:R-:W-:Y:S01]  /*1670*/  PRMT R219, RZ, 0x7610, R219 ;  /* 0x00007610ffdb7816 */ /* 0x000fe200000000db */
[----:B------:R-:W-:Y:S01]  /*1680*/  NOP ;  /* 0x0000000000007918 */ /* 0x000fe20000000000 */
[----:B-1----:R-:W-:Y:S01]  /*1690*/  UIMAD UR16, UR10, UR16, URZ ;  /* 0x000000100a1072a4 */ /* 0x002fe2000f8e02ff */
[----:B------:R-:W-:-:S02]  /*16a0*/  IMAD R154, R154, UR17, RZ ;  /* 0x000000119a9a7c24 */ /* 0x000fc4000f8e02ff */
[----:B0-----:R-:W-:Y:S01]  /*16b0*/  FMUL R139, R4, UR8 ;  /* 0x00000008048b7c20 */ /* 0x001fe20008400000 */
[----:B------:R-:W-:Y:S01]  /*16c0*/  FMUL R142, R5, UR8 ;  /* 0x00000008058e7c20 */ /* 0x000fe20008400000 */
[----:B------:R-:W-:Y:S01]  /*16d0*/  FMUL R155, R6, UR8 ;  /* 0x00000008069b7c20 */ /* 0x000fe20008400000 */
[----:B------:R-:W-:Y:S01]  /*16e0*/  FMUL R176, R7, UR8 ;  /* 0x0000000807b07c20 */ /* 0x000fe20008400000 */
[----:B------:R-:W-:Y:S01]  /*16f0*/  FMUL R177, R8, UR8 ;  /* 0x0000000808b17c20 */ /* 0x000fe20008400000 */
[----:B------:R-:W-:Y:S01]  /*1700*/  FMUL R178, R117, UR8 ;  /* 0x0000000875b27c20 */ /* 0x000fe20008400000 */
[----:B------:R-:W-:Y:S01]  /*1710*/  FMUL R179, R118, UR8 ;  /* 0x0000000876b37c20 */ /* 0x000fe20008400000 */
[----:B------:R-:W-:Y:S01]  /*1720*/  FMNMX3 R155, R139, R142, R155, !PT ;  /* 0x0000008e8b9b7276 */ /* 0x000fe2000780009b */
[----:B------:R-:W-:Y:S01]  /*1730*/  FMUL R139, R9, UR8 ;  /* 0x00000008098b7c20 */ /* 0x000fe20008400000 */
[----:B------:R-:W-:Y:S01]  /*1740*/  FMUL R142, R10, UR8 ;  /* 0x000000080a8e7c20 */ /* 0x000fe20008400000 */
[----:B------:R-:W-:Y:S01]  /*1750*/  USHF.L.U32 UR7, UR16, 0x1, URZ ;  /* 0x0000000110077899 */ /* 0x000fe200080006ff */
[----:B------:R-:W-:Y:S01]  /*1760*/  FMNMX3 R177, R155, R176, R177, !PT ;  /* 0x000000b09bb17276 */ /* 0x000fe200078000b1 */
[----:B------:R-:W-:Y:S01]  /*1770*/  FMUL R155, R11, UR8 ;  /* 0x000000080b9b7c20 */ /* 0x000fe20008400000 */
[----:B------:R-:W-:Y:S01]  /*1780*/  FMUL R176, R12, UR8 ;  /* 0x000000080cb07c20 */ /* 0x000fe20008400000 */
[----:B------:R-:W-:Y:S01]  /*1790*/  UIMAD.WIDE UR4, UR16, 0x2, URZ ;  /* 0x00000002100478a5 */ /* 0x000fe2000f8e02ff */
[----:B------:R-:W-:Y:S01]  /*17a0*/  FMNMX3 R177, R177, R139, R142, !PT ;  /* 0x0000008bb1b17276 */ /* 0x000fe2000780008e */
[----:B------:R-:W-:Y:S01]  /*17b0*/  FMUL R139, R13, UR8 ;  /* 0x000000080d8b7c20 */ /* 0x000fe20008400000 */
[----:B------:R-:W-:-:S02]  /*17c0*/  FMUL R142, R14, UR8 ;  /* 0x000000080e8e7c20 */ /* 0x000fc40008400000 */
[----:B------:R-:W-:Y:S01]  /*17d0*/  FMNMX3 R177, R177, R155, R176, !PT ;  /* 0x0000009bb1b17276 */ /* 0x000fe200078000b0 */
[----:B------:R-:W-:Y:S01]  /*17e0*/  FMUL R155, R15, UR8 ;  /* 0x000000080f9b7c20 */ /* 0x000fe20008400000 */
[----:B------:R-:W-:Y:S02]  /*17f0*/  FMUL R176, R16, UR8 ;  /* 0x0000000810b07c20 */ /* 0x000fe40008400000 */
[----:B------:R-:W-:Y:S01]  /*1800*/  FMNMX3 R177, R177, R139, R142, !PT ;  /* 0x0000008bb1b17276 */ /* 0x000fe2000780008e */
[----:B------:R-:W-:Y:S01]  /*1810*/  FMUL R139, R17, UR8 ;  /* 0x00000008118b7c20 */ /* 0x000fe20008400000 */
[----:B------:R-:W-:Y:S02]  /*1820*/  FMUL R142, R18, UR8 ;  /* 0x00000008128e7c20 */ /* 0x000fe40008400000 */
        /* <DEDUP_REMOVED lines=148> */
[----:B------:R-:W-:-:S03]  /*2170*/  FMUL R142, R120, UR8 ;  /* 0x00000008788e7c20 */ /* 0x000fc60008400000 */
[----:B------:R-:W-:Y:S01]  /*2180*/  FMNMX3 R155, R139, R176, R177, !PT ;  /* 0x000000b08b9b7276 */ /* 0x000fe200078000b1 */
[----:B------:R-:W-:Y:S01]  /*2190*/  FMUL R139, R119, UR8 ;  /* 0x00000008778b7c20 */ /* 0x000fe20008400000 */
[----:B------:R-:W-:Y:S02]  /*21a0*/  FMUL R176, R122, UR8 ;  /* 0x000000087ab07c20 */ /* 0x000fe40008400000 */
[----:B------:R-:W-:Y:S01]  /*21b0*/  FMNMX3 R177, R155, R178, R179, !PT ;  /* 0x000000b29bb17276 */ /* 0x000fe200078000b3 */
[----:B------:R-:W-:Y:S01]  /*21c0*/  FMUL R155, R121, UR8 ;  /* 0x00000008799b7c20 */ /* 0x000fe20008400000 */
[----:B------:R-:W0:Y:S02]  /*21d0*/  LDC R179, c[0x0][0x3d8] ;  /* 0x0000f600ffb37b82 */ /* 0x000e240000000800 */
        /* <DEDUP_REMOVED lines=14> */
[----:B------:R-:W-:Y:S02]  /*22c0*/  FMNMX3 R142, R142, R155, R176, !PT ;  /* 0x0000009b8e8e7276 */ /* 0x000fe400078000b0 */
[----:B------:R-:W1:Y:S02]  /*22d0*/  LDC.64 R176, c[0x0][0x390] ;  /* 0x0000e400ffb07b82 */ /* 0x000e640000000a00 */
[----:B------:R-:W-:-:S05]  /*22e0*/  FMNMX3 R139, R142, -INF , R139, !PT ;  /* 0xff8000008e8b7876 */ /* 0x000fca000780008b */
[--C-:B------:R-:W-:Y:S01]  /*22f0*/  FFMA R4, R4, UR8, -R139.reuse ;  /* 0x0000000804047c23 */ /* 0x100fe2000800088b */
[--C-:B------:R-:W-:Y:S01]  /*2300*/  FFMA R5, R5, UR8, -R139.reuse ;  /* 0x0000000805057c23 */ /* 0x100fe2000800088b */
[--C-:B------:R-:W-:Y:S01]  /*2310*/  FFMA R6, R6, UR8, -R139.reuse ;  /* 0x0000000806067c23 */ /* 0x100fe2000800088b */
[--C-:B------:R-:W-:Y:S01]  /*2320*/  FFMA R7, R7, UR8, -R139.reuse ;  /* 0x0000000807077c23 */ /* 0x100fe2000800088b */
[----:B------:R-:W-:Y:S01]  /*2330*/  FMUL R4, R4, 1.4426950216293334961 ;  /* 0x3fb8aa3b04047820 */ /* 0x000fe20000400000 */
[----:B------:R-:W-:Y:S01]  /*2340*/  FMUL R221, R5, 1.4426950216293334961 ;  /* 0x3fb8aa3b05dd7820 */ /* 0x000fe20000400000 */
[----:B------:R-:W-:Y:S01]  /*2350*/  FMUL R5, R6, 1.4426950216293334961 ;  /* 0x3fb8aa3b06057820 */ /* 0x000fe20000400000 */
[--C-:B------:R-:W-:Y:S01]  /*2360*/  FFMA R6, R8, UR8, -R139.reuse ;  /* 0x0000000808067c23 */ /* 0x100fe2000800088b */
[----:B------:R-:W-:Y:S01]  /*2370*/  FMUL R142, R7, 1.4426950216293334961 ;  /* 0x3fb8aa3b078e7820 */ /* 0x000fe20000400000 */
[--C-:B------:R-:W-:Y:S01]  /*2380*/  FFMA R9, R9, UR8, -R139.reuse ;  /* 0x0000000809097c23 */ /* 0x100fe2000800088b */
[----:B------:R-:W-:Y:S01]  /*2390*/  MUFU.EX2 R4, R4 ;  /* 0x0000000400047308 */ /* 0x000fe20000000800 */
[----:B------:R-:W-:Y:S01]  /*23a0*/  FMUL R6, R6, 1.4426950216293334961 ;  /* 0x3fb8aa3b06067820 */ /* 0x000fe20000400000 */
[--C-:B------:R-:W-:Y:S01]  /*23b0*/  FFMA R70, R70, UR8, -R139.reuse ;  /* 0x0000000846467c23 */ /* 0x100fe2000800088b */
[----:B------:R-:W-:Y:S01]  /*23c0*/  FMUL R7, R9, 1.4426950216293334961 ;  /* 0x3fb8aa3b09077820 */ /* 0x000fe20000400000 */
[--C-:B------:R-:W-:Y:S01]  /*23d0*/  FFMA R10, R10, UR8, -R139.reuse ;  /* 0x000000080a0a7c23 */ /* 0x100fe2000800088b */
[--C-:B------:R-:W-:Y:S01]  /*23e0*/  FFMA R11, R11, UR8, -R139.reuse ;  /* 0x000000080b0b7c23 */ /* 0x100fe2000800088b */
[--C-:B------:R-:W-:Y:S01]  /*23f0*/  FFMA R178, R71, UR8, -R139.reuse ;  /* 0x0000000847b27c23 */ /* 0x100fe2000800088b */
[--C-:B------:R-:W-:Y:S01]  /*2400*/  FFMA R12, R12, UR8, -R139.reuse ;  /* 0x000000080c0c7c23 */ /* 0x100fe2000800088b */
[----:B------:R-:W3:Y:S01]  /*2410*/  MUFU.EX2 R221, R221 ;  /* 0x000000dd00dd7308 */ /* 0x000ee20000000800 */
[--C-:B------:R-:W-:Y:S01]  /*2420*/  FFMA R13, R13, UR8, -R139.reuse ;  /* 0x000000080d0d7c23 */ /* 0x100fe2000800088b */
[--C-:B------:R-:W-:Y:S01]  /*2430*/  FFMA R14, R14, UR8, -R139.reuse ;  /* 0x000000080e0e7c23 */ /* 0x100fe2000800088b */
[--C-:B------:R-:W-:Y:S01]  /*2440*/  FFMA R15, R15, UR8, -R139.reuse ;  /* 0x000000080f0f7c23 */ /* 0x100fe2000800088b */
[--C-:B------:R-:W-:Y:S01]  /*2450*/  FFMA R16, R16, UR8, -R139.reuse ;  /* 0x0000000810107c23 */ /* 0x100fe2000800088b */
[--C-:B------:R-:W-:Y:S01]  /*2460*/  FFMA R19, R19, UR8, -R139.reuse ;  /* 0x0000000813137c23 */ /* 0x100fe2000800088b */
[--C-:B------:R-:W-:Y:S01]  /*2470*/  FFMA R17, R17, UR8, -R139.reuse ;  /* 0x0000000811117c23 */ /* 0x100fe2000800088b */
[--C-:B------:R-:W-:Y:S01]  /*2480*/  FFMA R18, R18, UR8, -R139.reuse ;  /* 0x0000000812127c23 */ /* 0x100fe2000800088b */
[----:B------:R-:W4:Y:S01]  /*2490*/  MUFU.EX2 R5, R5 ;  /* 0x0000000500057308 */ /* 0x000f220000000800 */
[----:B------:R-:W-:Y:S01]  /*24a0*/  FMUL R180, R70, 1.4426950216293334961 ;  /* 0x3fb8aa3b46b47820 */ /* 0x000fe20000400000 */
[----:B------:R-:W-:Y:S01]  /*24b0*/  FMUL R9, R10, 1.4426950216293334961 ;  /* 0x3fb8aa3b0a097820 */ /* 0x000fe20000400000 */
[----:B------:R-:W-:Y:S01]  /*24c0*/  FMUL R10, R11, 1.4426950216293334961 ;  /* 0x3fb8aa3b0b0a7820 */ /* 0x000fe20000400000 */
[----:B------:R-:W-:Y:S01]  /*24d0*/  FMUL R11, R12, 1.4426950216293334961 ;  /* 0x3fb8aa3b0c0b7820 */ /* 0x000fe20000400000 */
[--C-:B------:R-:W-:Y:S01]  /*24e0*/  FFMA R21, R21, UR8, -R139.reuse ;  /* 0x0000000815157c23 */ /* 0x100fe2000800088b */
[--C-:B------:R-:W-:Y:S01]  /*24f0*/  FFMA R22, R22, UR8, -R139.reuse ;  /* 0x0000000816167c23 */ /* 0x100fe2000800088b */
[--C-:B------:R-:W-:Y:S01]  /*2500*/  FFMA R23, R23, UR8, -R139.reuse ;  /* 0x0000000817177c23 */ /* 0x100fe2000800088b */
[----:B------:R0:W0:Y:S01]  /*2510*/  MUFU.EX2 R8, R142 ;  /* 0x0000008e00087308 */ /* 0x0000220000000800 */
[--C-:B------:R-:W-:Y:S01]  /*2520*/  FFMA R24, R24, UR8, -R139.reuse ;  /* 0x0000000818187c23 */ /* 0x100fe2000800088b */
[--C-:B------:R-:W-:Y:S01]  /*2530*/  FFMA R27, R27, UR8, -R139.reuse ;  /* 0x000000081b1b7c23 */ /* 0x100fe2000800088b */
[--C-:B------:R-:W-:Y:S01]  /*2540*/  FFMA R25, R25, UR8, -R139.reuse ;  /* 0x0000000819197c23 */ /* 0x100fe2000800088b */
[--C-:B------:R-:W-:Y:S01]  /*2550*/  FFMA R26, R26, UR8, -R139.reuse ;  /* 0x000000081a1a7c23 */ /* 0x100fe2000800088b */
[--C-:B------:R-:W-:Y:S01]  /*2560*/  FFMA R31, R31, UR8, -R139.reuse ;  /* 0x000000081f1f7c23 */ /* 0x100fe2000800088b */
[--C-:B------:R-:W-:Y:S01]  /*2570*/  FFMA R35, R35, UR8, -R139.reuse ;  /* 0x0000000823237c23 */ /* 0x100fe2000800088b */
[--C-:B------:R-:W-:Y:S01]  /*2580*/  FFMA R33, R33, UR8, -R139.reuse ;  /* 0x0000000821217c23 */ /* 0x100fe2000800088b */
[----:B------:R-:W1:Y:S01]  /*2590*/  MUFU.EX2 R6, R6 ;  /* 0x0000000600067308 */ /* 0x000e620000000800 */
        /* <DEDUP_REMOVED lines=8> */
[----:B------:R-:W-:Y:S01]  /*2620*/  FMUL R178, R178, 1.4426950216293334961 ;  /* 0x3fb8aa3bb2b27820 */ /* 0x000fe20000400000 */
[----:B------:R-:W-:Y:S01]  /*2630*/  FMUL R12, R13, 1.4426950216293334961 ;  /* 0x3fb8aa3b0d0c7820 */ /* 0x000fe20000400000 */
[----:B------:R-:W-:Y:S01]  /*2640*/  FMUL R13, R14, 1.4426950216293334961 ;  /* 0x3fb8aa3b0e0d7820 */ /* 0x000fe20000400000 */
[----:B------:R-:W-:Y:S01]  /*2650*/  FMUL R14, R15, 1.4426950216293334961 ;  /* 0x3fb8aa3b0f0e7820 */ /* 0x000fe20000400000 */
[----:B------:R-:W-:Y:S01]  /*2660*/  FMUL R15, R16, 1.4426950216293334961 ;  /* 0x3fb8aa3b100f7820 */ /* 0x000fe20000400000 */
[----:B0-----:R-:W-:Y:S01]  /*2670*/  FMUL R142, R19, 1.4426950216293334961 ;  /* 0x3fb8aa3b138e7820 */ /* 0x001fe20000400000 */
[----:B------:R-:W-:Y:S01]  /*2680*/  FMUL R16, R17, 1.4426950216293334961 ;  /* 0x3fb8aa3b11107820 */ /* 0x000fe20000400000 */
[----:B------:R3:W-:Y:S01]  /*2690*/  MUFU.EX2 R71, R180 ;  /* 0x000000b400477308 */ /* 0x0007e20000000800 */
[----:B------:R-:W-:Y:S01]  /*26a0*/  FMUL R17, R18, 1.4426950216293334961 ;  /* 0x3fb8aa3b12117820 */ /* 0x000fe20000400000 */
[----:B------:R-:W-:Y:S01]  /*26b0*/  FMUL R19, R21, 1.4426950216293334961 ;  /* 0x3fb8aa3b15137820 */ /* 0x000fe20000400000 */
[----:B------:R-:W-:Y:S01]  /*26c0*/  FFMA R18, R20, UR8, -R139 ;  /* 0x0000000814127c23 */ /* 0x000fe2000800088b */
[----:B------:R-:W-:Y:S01]  /*26d0*/  FMUL R21, R22, 1.4426950216293334961 ;  /* 0x3fb8aa3b16157820 */ /* 0x000fe20000400000 */
[----:B------:R-:W-:Y:S01]  /*26e0*/  FMUL R22, R23, 1.4426950216293334961 ;  /* 0x3fb8aa3b17167820 */ /* 0x000fe20000400000 */
[----:B------:R-:W-:Y:S01]  /*26f0*/  FMUL R23, R24, 1.4426950216293334961 ;  /* 0x3fb8aa3b18177820 */ /* 0x000fe20000400000 */
[----:B------:R-:W-:Y:S01]  /*2700*/  FMUL R24, R25, 1.4426950216293334961 ;  /* 0x3fb8aa3b19187820 */ /* 0x000fe20000400000 */
[----:B------:R-:W0:Y:S01]  /*2710*/  MUFU.EX2 R9, R9 ;  /* 0x0000000900097308 */ /* 0x000e220000000800 */
[----:B---3--:R-:W-:Y:S01]  /*2720*/  FADD R180, R4, R221 ;  /* 0x000000dd04b47221 */ /* 0x008fe20000000000 */
[----:B------:R-:W-:Y:S01]  /*2730*/  FMUL R25, R26, 1.4426950216293334961 ;  /* 0x3fb8aa3b1a197820 */ /* 0x000fe20000400000 */
[----:B------:R-:W-:Y:S01]  /*2740*/  FFMA R26, R28, UR8, -R139 ;  /* 0x000000081c1a7c23 */ /* 0x000fe2000800088b */
[----:B------:R-:W-:Y:S01]  /*2750*/  FMUL R155, R31, 1.4426950216293334961 ;  /* 0x3fb8aa3b1f9b7820 */ /* 0x000fe20000400000 */
[----:B----4-:R-:W-:Y:S01]  /*2760*/  FADD R185, R5, R180 ;  /* 0x000000b405b97221 */ /* 0x010fe20000000000 */
[----:B------:R-:W-:Y:S01]  /*2770*/  FMUL R31, R33, 1.4426950216293334961 ;  /* 0x3fb8aa3b211f7820 */ /* 0x000fe20000400000 */
[----:B------:R-:W-:Y:S01]  /*2780*/  FMUL R33, R34, 1.4426950216293334961 ;  /* 0x3fb8aa3b22217820 */ /* 0x000fe20000400000 */
[----:B------:R-:W3:Y:S01]  /*2790*/  MUFU.EX2 R10, R10 ;  /* 0x0000000a000a7308 */ /* 0x000ee20000000800 */
[----:B------:R-:W-:Y:S01]  /*27a0*/  FADD R185, R8, R185 ;  /* 0x000000b908b97221 */ /* 0x000fe20000000000 */
[--C-:B------:R-:W-:Y:S01]  /*27b0*/  FFMA R34, R36, UR8, -R139.reuse ;  /* 0x0000000824227c23 */ /* 0x100fe2000800088b */
[--C-:B------:R-:W-:Y:S01]  /*27c0*/  FFMA R51, R51, UR8, -R139.reuse ;  /* 0x0000000833337c23 */ /* 0x100fe2000800088b */
[--C-:B------:R-:W-:Y:S01]  /*27d0*/  FFMA R47, R47, UR8, -R139.reuse ;  /* 0x000000082f2f7c23 */ /* 0x100fe2000800088b */
[----:B------:R-:W-:Y:S01]  /*27e0*/  FMUL R18, R18, 1.4426950216293334961 ;  /* 0x3fb8aa3b12127820 */ /* 0x000fe20000400000 */
[--C-:B------:R-:W-:Y:S01]  /*27f0*/  FFMA R50, R50, UR8, -R139.reuse ;  /* 0x0000000832327c23 */ /* 0x100fe2000800088b */
[--C-:B------:R-:W-:Y:S01]  /*2800*/  FFMA R75, R75, UR8, -R139.reuse ;  /* 0x000000084b4b7c23 */ /* 0x100fe2000800088b */
[----:B------:R-:W4:Y:S01]  /*2810*/  MUFU.EX2 R11, R11 ;  /* 0x0000000b000b7308 */ /* 0x000f220000000800 */
[--C-:B------:R-:W-:Y:S01]  /*2820*/  FFMA R73, R73, UR8, -R139.reuse ;  /* 0x0000000849497c23 */ /* 0x100fe2000800088b */
[--C-:B------:R-:W-:Y:S01]  /*2830*/  FFMA R59, R59, UR8, -R139.reuse ;  /* 0x000000083b3b7c23 */ /* 0x100fe2000800088b */
[--C-:B------:R-:W-:Y:S01]  /*2840*/  FFMA R74, R74, UR8, -R139.reuse ;  /* 0x000000084a4a7c23 */ /* 0x100fe2000800088b */
[--C-:B------:R-:W-:Y:S01]  /*2850*/  FFMA R61, R61, UR8, -R139.reuse ;  /* 0x000000083d3d7c23 */ /* 0x100fe2000800088b */
[--C-:B------:R-:W-:Y:S01]  /*2860*/  FFMA R62, R62, UR8, -R139.reuse ;  /* 0x000000083e3e7c23 */ /* 0x100fe2000800088b */
[--C-:B------:R-:W-:Y:S01]  /*2870*/  FFMA R63, R63, UR8, -R139.reuse ;  /* 0x000000083f3f7c23 */ /* 0x100fe2000800088b */
[--C-:B------:R-:W-:Y:S01]  /*2880*/  FFMA R78, R78, UR8, -R139.reuse ;  /* 0x000000084e4e7c23 */ /* 0x100fe2000800088b */
[----:B------:R1:W-:Y:S01]  /*2890*/  MUFU.EX2 R218, R178 ;  /* 0x000000b200da7308 */ /* 0x0003e20000000800 */
[--C-:B------:R-:W-:Y:S01]  /*28a0*/  FFMA R64, R64, UR8, -R139.reuse ;  /* 0x0000000840407c23 */ /* 0x100fe2000800088b */
[----:B------:R-:W-:Y:S01]  /*28b0*/  FFMA R65, R65, UR8, -R139 ;  /* 0x0000000841417c23 */ /* 0x000fe2000800088b */
[C---:B------:R-:W-:Y:S01]  /*28c0*/  SHF.L.U32 R183, R179.reuse, 0x1, RZ ;  /* 0x00000001b3b77819 */ /* 0x040fe200000006ff */
[C---:B------:R-:W-:Y:S01]  /*28d0*/  IMAD R191, R179.reuse, 0x6, RZ ;  /* 0x00000006b3bf7824 */ /* 0x040fe200078e02ff */
[C---:B------:R-:W-:Y:S01]  /*28e0*/  SHF.L.U32 R237, R179.reuse, 0x2, RZ ;  /* 0x00000002b3ed7819 */ /* 0x040fe200000006ff */
[C---:B------:R-:W-:Y:S01]  /*28f0*/  IMAD R195, R179.reuse, 0xa, RZ ;  /* 0x0000000ab3c37824 */ /* 0x040fe200078e02ff */
[CC--:B------:R-:W-:Y:S01]  /*2900*/  LEA R181, R179.reuse, R179.reuse, 0x1 ;  /* 0x000000b3b3b57211 */ /* 0x0c0fe200078e08ff */
[----:B------:R-:W2:Y:S01]  /*2910*/  MUFU.EX2 R12, R12 ;  /* 0x0000000c000c7308 */ /* 0x000ea20000000800 */
[----:B-1----:R-:W-:Y:S01]  /*2920*/  FADD R178, R6, R185 ;  /* 0x000000b906b27221 */ /* 0x002fe20000000000 */
[CC--:B------:R-:W-:Y:S01]  /*2930*/  LEA R193, R179.reuse, R179.reuse, 0x2 ;  /* 0x000000b3b3c17211 */ /* 0x0c0fe200078e10ff */
[C---:B------:R-:W-:Y:S01]  /*2940*/  IMAD R201, R179.reuse, 0xc, RZ ;  /* 0x0000000cb3c97824 */ /* 0x040fe200078e02ff */
[-C--:B------:R-:W-:Y:S01]  /*2950*/  LEA R199, R179, -R179.reuse, 0x3 ;  /* 0x800000b3b3c77211 */ /* 0x080fe200078e18ff */
[----:B------:R-:W-:Y:S01]  /*2960*/  FADD R178, R7, R178 ;  /* 0x000000b207b27221 */ /* 0x000fe20000000000 */
[C---:B------:R-:W-:Y:S01]  /*2970*/  IMAD R207, R179.reuse, 0xe, RZ ;  /* 0x0000000eb3cf7824 */ /* 0x040fe200078e02ff */
[----:B------:R-:W-:Y:S01]  /*2980*/  SHF.L.U32 R187, R179, 0x3, RZ ;  /* 0x00000003b3bb7819 */ /* 0x000fe200000006ff */
[----:B------:R-:W1:Y:S01]  /*2990*/  MUFU.EX2 R13, R13 ;  /* 0x0000000d000d7308 */ /* 0x000e620000000800 */
[----:B0-----:R-:W-:Y:S01]  /*29a0*/  FADD R185, R9, R178 ;  /* 0x000000b209b97221 */ /* 0x001fe20000000000 */
[CC--:B------:R-:W-:Y:S01]  /*29b0*/  LEA R197, R179.reuse, R179.reuse, 0x3 ;  /* 0x000000b3b3c57211 */ /* 0x0c0fe200078e18ff */
[C---:B------:R-:W-:Y:S01]  /*29c0*/  IMAD R239, R179.reuse, 0x12, RZ ;  /* 0x00000012b3ef7824 */ /* 0x040fe200078e02ff */
[C---:B------:R-:W-:Y:S01]  /*29d0*/  LEA R225, R179.reuse, -R179, 0x4 ;  /* 0x800000b3b3e17211 */ /* 0x040fe200078e20ff */
[----:B---3--:R-:W-:Y:S01]  /*29e0*/  FADD R178, R10, R185 ;  /* 0x000000b90ab27221 */ /* 0x008fe20000000000 */
[----:B------:R-:W-:-:S02]  /*29f0*/  IMAD R235, R179, 0x14, RZ ;  /* 0x00000014b3eb7824 */ /* 0x000fc400078e02ff */
[----:B------:R-:W-:Y:S01]  /*2a00*/  FMUL R26, R26, 1.4426950216293334961 ;  /* 0x3fb8aa3b1a1a7820 */ /* 0x000fe20000400000 */
[----:B------:R-:W0:Y:S01]  /*2a10*/  MUFU.EX2 R14, R14 ;  /* 0x0000000e000e7308 */ /* 0x000e220000000800 */
[----:B----4-:R-:W-:Y:S01]  /*2a20*/  FADD R185, R11, R178 ;  /* 0x000000b20bb97221 */ /* 0x010fe20000000000 */
[----:B------:R-:W-:Y:S02]  /*2a30*/  IMAD R203, R179, 0xb, RZ ;  /* 0x0000000bb3cb7824 */ /* 0x000fe400078e02ff */
[----:B------:R-:W-:Y:S01]  /*2a40*/  FFMA R29, R29, UR8, -R139 ;  /* 0x000000081d1d7c23 */ /* 0x000fe2000800088b */
[C---:B------:R-:W-:Y:S02]  /*2a50*/  IMAD R233, R179.reuse, 0x16, RZ ;  /* 0x00000016b3e97824 */ /* 0x040fe400078e02ff */
[C---:B------:R-:W-:Y:S02]  /*2a60*/  IMAD R205, R179.reuse, 0x18, RZ ;  /* 0x00000018b3cd7824 */ /* 0x040fe400078e02ff */
[C---:B------:R-:W-:Y:S01]  /*2a70*/  IMAD R209, R179.reuse, 0xd, RZ ;  /* 0x0000000db3d17824 */ /* 0x040fe200078e02ff */
[----:B------:R3:W-:Y:S01]  /*2a80*/  MUFU.EX2 R20, R142 ;  /* 0x0000008e00147308 */ /* 0x0007e20000000800 */
[----:B--2---:R-:W-:Y:S01]  /*2a90*/  FADD R178, R12, R185 ;  /* 0x000000b90cb27221 */ /* 0x004fe20000000000 */
[----:B------:R-:W-:-:S02]  /*2aa0*/  IMAD R231, R179, 0x1a, RZ ;  /* 0x0000001ab3e77824 */ /* 0x000fc400078e02ff */
[C---:B------:R-:W-:Y:S02]  /*2ab0*/  IMAD R229, R179.reuse, 0x1c, RZ ;  /* 0x0000001cb3e57824 */ /* 0x040fe400078e02ff */
[----:B------:R-:W-:Y:S02]  /*2ac0*/  IMAD R227, R179, 0x1e, RZ ;  /* 0x0000001eb3e37824 */ /* 0x000fe400078e02ff */
[--C-:B------:R-:W-:Y:S01]  /*2ad0*/  FFMA R79, R79, UR8, -R139.reuse ;  /* 0x000000084f4f7c23 */ /* 0x100fe2000800088b */
[----:B------:R-:W2:Y:S01]  /*2ae0*/  MUFU.EX2 R15, R15 ;  /* 0x0000000f000f7308 */ /* 0x000ea20000000800 */
[----:B---3--:R-:W-:Y:S01]  /*2af0*/  FMUL R142, R27, 1.4426950216293334961 ;  /* 0x3fb8aa3b1b8e7820 */ /* 0x008fe20000400000 */
[----:B------:R-:W-:Y:S01]  /*2b00*/  FMUL R27, R30, 1.4426950216293334961 ;  /* 0x3fb8aa3b1e1b7820 */ /* 0x000fe20000400000 */
[--C-:B------:R-:W-:Y:S01]  /*2b10*/  FFMA R30, R32, UR8, -R139.reuse ;  /* 0x00000008201e7c23 */ /* 0x100fe2000800088b */
[--C-:B------:R-:W-:Y:S01]  /*2b20*/  FFMA R82, R82, UR8, -R139.reuse ;  /* 0x0000000852527c23 */ /* 0x100fe2000800088b */
[--C-:B------:R-:W-:Y:S01]  /*2b30*/  FFMA R41, R41, UR8, -R139.reuse ;  /* 0x0000000829297c23 */ /* 0x100fe2000800088b */
[--C-:B------:R-:W-:Y:S01]  /*2b40*/  FFMA R45, R45, UR8, -R139.reuse ;  /* 0x000000082d2d7c23 */ /* 0x100fe2000800088b */
[--C-:B------:R-:W-:Y:S01]  /*2b50*/  FFMA R46, R46, UR8, -R139.reuse ;  /* 0x000000082e2e7c23 */ /* 0x100fe2000800088b */
[----:B------:R3:W-:Y:S01]  /*2b60*/  MUFU.EX2 R28, R142 ;  /* 0x0000008e001c7308 */ /* 0x0007e20000000800 */
[----:B-1----:R-:W-:Y:S01]  /*2b70*/  FADD R185, R13, R178 ;  /* 0x000000b20db97221 */ /* 0x002fe20000000000 */
[--C-:B------:R-:W-:Y:S01]  /*2b80*/  FFMA R49, R49, UR8, -R139.reuse ;  /* 0x0000000831317c23 */ /* 0x100fe2000800088b */
[--C-:B------:R-:W-:Y:S01]  /*2b90*/  FFMA R53, R53, UR8, -R139.reuse ;  /* 0x0000000835357c23 */ /* 0x100fe2000800088b */
[--C-:B------:R-:W-:Y:S01]  /*2ba0*/  FFMA R54, R54, UR8, -R139.reuse ;  /* 0x0000000836367c23 */ /* 0x100fe2000800088b */
[--C-:B------:R-:W-:Y:S01]  /*2bb0*/  FFMA R55, R55, UR8, -R139.reuse ;  /* 0x0000000837377c23 */ /* 0x100fe2000800088b */
[--C-:B------:R-:W-:Y:S01]  /*2bc0*/  FFMA R57, R57, UR8, -R139.reuse ;  /* 0x0000000839397c23 */ /* 0x100fe2000800088b */
[--C-:B------:R-:W-:Y:S01]  /*2bd0*/  FFMA R58, R58, UR8, -R139.reuse ;  /* 0x000000083a3a7c23 */ /* 0x100fe2000800088b */
[----:B------:R-:W1:Y:S01]  /*2be0*/  MUFU.EX2 R16, R16 ;  /* 0x0000001000107308 */ /* 0x000e620000000800 */
[----:B---3--:R-:W-:Y:S01]  /*2bf0*/  FMUL R142, R35, 1.4426950216293334961 ;  /* 0x3fb8aa3b238e7820 */ /* 0x008fe20000400000 */
[----:B------:R-:W-:Y:S01]  /*2c00*/  FMUL R35, R37, 1.4426950216293334961 ;  /* 0x3fb8aa3b25237820 */ /* 0x000fe20000400000 */
[----:B------:R-:W-:Y:S01]  /*2c10*/  FMUL R37, R38, 1.4426950216293334961 ;  /* 0x3fb8aa3b26257820 */ /* 0x000fe20000400000 */
[--C-:B------:R-:W-:Y:S01]  /*2c20*/  FFMA R38, R40, UR8, -R139.reuse ;  /* 0x0000000828267c23 */ /* 0x100fe2000800088b */
[--C-:B------:R-:W-:Y:S01]  /*2c30*/  FFMA R66, R66, UR8, -R139.reuse ;  /* 0x0000000842427c23 */ /* 0x100fe2000800088b */
[--C-:B------:R-:W-:Y:S01]  /*2c40*/  FFMA R83, R83, UR8, -R139.reuse ;  /* 0x0000000853537c23 */ /* 0x100fe2000800088b */
[----:B------:R-:W-:Y:S01]  /*2c50*/  FFMA R67, R67, UR8, -R139 ;  /* 0x0000000843437c23 */ /* 0x000fe2000800088b */
[----:B------:R3:W-:Y:S01]  /*2c60*/  MUFU.EX2 R36, R142 ;  /* 0x0000008e00247308 */ /* 0x0007e20000000800 */
[----:B0-----:R-:W-:-:S07]  /*2c70*/  FADD R178, R14, R185 ;  /* 0x000000b90eb27221 */ /* 0x001fce0000000000 */
[----:B------:R-:W0:Y:S01]  /*2c80*/  MUFU.EX2 R17, R17 ;  /* 0x0000001100117308 */ /* 0x000e220000000800 */
[----:B---3--:R-:W-:Y:S01]  /*2c90*/  FMUL R142, R43, 1.4426950216293334961 ;  /* 0x3fb8aa3b2b8e7820 */ /* 0x008fe20000400000 */
[----:B------:R-:W-:Y:S01]  /*2ca0*/  FMUL R75, R75, 1.4426950216293334961 ;  /* 0x3fb8aa3b4b4b7820 */ /* 0x000fe20000400000 */
[----:B------:R-:W-:Y:S01]  /*2cb0*/  FMUL R223, R73, 1.4426950216293334961 ;  /* 0x3fb8aa3b49df7820 */ /* 0x000fe20000400000 */
[----:B------:R-:W-:Y:S01]  /*2cc0*/  FMUL R29, R29, 1.4426950216293334961 ;  /* 0x3fb8aa3b1d1d7820 */ /* 0x000fe20000400000 */
[----:B------:R-:W-:-:S03]  /*2cd0*/  FMUL R34, R34, 1.4426950216293334961 ;  /* 0x3fb8aa3b22227820 */ /* 0x000fc60000400000 */
[----:B------:R3:W-:Y:S01]  /*2ce0*/  MUFU.EX2 R32, R155 ;  /* 0x0000009b00207308 */ /* 0x0007e20000000800 */
[----:B------:R-:W-:Y:S01]  /*2cf0*/  FMUL R73, R74, 1.4426950216293334961 ;  /* 0x3fb8aa3b4a497820 */ /* 0x000fe20000400000 */
[----:B--2---:R-:W-:-:S06]  /*2d00*/  FADD R241, R15, R178 ;  /* 0x000000b20ff17221 */ /* 0x004fcc0000000000 */
[----:B------:R-:W2:Y:S01]  /*2d10*/  MUFU.EX2 R18, R18 ;  /* 0x0000001200127308 */ /* 0x000ea20000000800 */
[----:B---3--:R-:W-:Y:S01]  /*2d20*/  FMUL R155, R39, 1.4426950216293334961 ;  /* 0x3fb8aa3b279b7820 */ /* 0x008fe20000400000 */
[----:B------:R-:W-:Y:S01]  /*2d30*/  FMUL R39, R42, 1.4426950216293334961 ;  /* 0x3fb8aa3b2a277820 */ /* 0x000fe20000400000 */
[--C-:B------:R-:W-:Y:S01]  /*2d40*/  FFMA R42, R44, UR8, -R139.reuse ;  /* 0x000000082c2a7c23 */ /* 0x100fe2000800088b */
[----:B------:R-:W-:-:S04]  /*2d50*/  FFMA R74, R76, UR8, -R139 ;  /* 0x000000084c4a7c23 */ /* 0x000fc8000800088b */
[----:B------:R-:W3:Y:S08]  /*2d60*/  MUFU.EX2 R19, R19 ;  /* 0x0000001300137308 */ /* 0x000ef00000000800 */
[----:B------:R-:W4:Y:S08]  /*2d70*/  MUFU.EX2 R21, R21 ;  /* 0x0000001500157308 */ /* 0x000f300000000800 */
[----:B------:R-:W0:Y:S08]  /*2d80*/  MUFU.EX2 R22, R22 ;  /* 0x0000001600167308 */ /* 0x000e300000000800 */
[----:B------:R-:W0:Y:S08]  /*2d90*/  MUFU.EX2 R23, R23 ;  /* 0x0000001700177308 */ /* 0x000e300000000800 */
[----:B------:R-:W0:Y:S01]  /*2da0*/  MUFU.EX2 R24, R24 ;  /* 0x0000001800187308 */ /* 0x000e220000000800 */
[----:B------:R-:W-:Y:S01]  /*2db0*/  FMUL R79, R79, 1.4426950216293334961 ;  /* 0x3fb8aa3b4f4f7820 */ /* 0x000fe20000400000 */
[----:B------:R-:W-:Y:S01]  /*2dc0*/  FMUL R30, R30, 1.4426950216293334961 ;  /* 0x3fb8aa3b1e1e7820 */ /* 0x000fe20000400000 */
[----:B------:R-:W-:Y:S01]  /*2dd0*/  FMUL R38, R38, 1.4426950216293334961 ;  /* 0x3fb8aa3b26267820 */ /* 0x000fe20000400000 */
[----:B------:R-:W-:Y:S01]  /*2de0*/  FMUL R41, R41, 1.4426950216293334961 ;  /* 0x3fb8aa3b29297820 */ /* 0x000fe20000400000 */
[----:B------:R-:W-:Y:S01]  /*2df0*/  FMUL R42, R42, 1.4426950216293334961 ;  /* 0x3fb8aa3b2a2a7820 */ /* 0x000fe20000400000 */
[----:B------:R-:W-:Y:S01]  /*2e00*/  FMUL R45, R45, 1.4426950216293334961 ;  /* 0x3fb8aa3b2d2d7820 */ /* 0x000fe20000400000 */
[----:B------:R-:W-:Y:S01]  /*2e10*/  FMUL R43, R46, 1.4426950216293334961 ;  /* 0x3fb8aa3b2e2b7820 */ /* 0x000fe20000400000 */
[----:B------:R0:W-:Y:S01]  /*2e20*/  MUFU.EX2 R44, R142 ;  /* 0x0000008e002c7308 */ /* 0x0001e20000000800 */
[----:B------:R-:W-:Y:S01]  /*2e30*/  FFMA R46, R48, UR8, -R139 ;  /* 0x00000008302e7c23 */ /* 0x000fe2000800088b */
[----:B------:R-:W-:Y:S01]  /*2e40*/  FMUL R49, R49, 1.4426950216293334961 ;  /* 0x3fb8aa3b31317820 */ /* 0x000fe20000400000 */
[----:B------:R-:W-:-:S02]  /*2e50*/  FMUL R57, R57, 1.4426950216293334961 ;  /* 0x3fb8aa3b39397820 */ /* 0x000fc40000400000 */
[----:B------:R-:W-:-:S03]  /*2e60*/  FMUL R46, R46, 1.4426950216293334961 ;  /* 0x3fb8aa3b2e2e7820 */ /* 0x000fc60000400000 */
[----:B------:R1:W-:Y:S01]  /*2e70*/  MUFU.EX2 R40, R155 ;  /* 0x0000009b00287308 */ /* 0x0003e20000000800 */
[----:B0-----:R-:W-:Y:S01]  /*2e80*/  FMUL R142, R51, 1.4426950216293334961 ;  /* 0x3fb8aa3b338e7820 */ /* 0x001fe20000400000 */
[----:B------:R-:W-:Y:S01]  /*2e90*/  FMUL R51, R53, 1.4426950216293334961 ;  /* 0x3fb8aa3b35337820 */ /* 0x000fe20000400000 */
[----:B------:R-:W-:Y:S01]  /*2ea0*/  FMUL R53, R54, 1.4426950216293334961 ;  /* 0x3fb8aa3b36357820 */ /* 0x000fe20000400000 */
[----:B------:R-:W-:-:S04]  /*2eb0*/  FFMA R54, R56, UR8, -R139 ;  /* 0x0000000838367c23 */ /* 0x000fc8000800088b */
[----:B------:R0:W-:Y:S01]  /*2ec0*/  MUFU.EX2 R76, R75 ;  /* 0x0000004b004c7308 */ /* 0x0001e20000000800 */
[----:B-1----:R-:W-:Y:S01]  /*2ed0*/  FMUL R155, R47, 1.4426950216293334961 ;  /* 0x3fb8aa3b2f9b7820 */ /* 0x002fe20000400000 */
[----:B------:R-:W-:Y:S01]  /*2ee0*/  FMUL R47, R50, 1.4426950216293334961 ;  /* 0x3fb8aa3b322f7820 */ /* 0x000fe20000400000 */
[----:B------:R-:W-:Y:S01]  /*2ef0*/  FFMA R50, R52, UR8, -R139 ;  /* 0x0000000834327c23 */ /* 0x000fe2000800088b */
[----:B------:R-:W-:-:S03]  /*2f00*/  FMUL R54, R54, 1.4426950216293334961 ;  /* 0x3fb8aa3b36367820 */ /* 0x000fc60000400000 */
[----:B------:R-:W-:Y:S01]  /*2f10*/  FMUL R50, R50, 1.4426950216293334961 ;  /* 0x3fb8aa3b32327820 */ /* 0x000fe20000400000 */
[----:B------:R1:W-:Y:S01]  /*2f20*/  MUFU.EX2 R52, R142 ;  /* 0x0000008e00347308 */ /* 0x0003e20000000800 */
[----:B0-----:R-:W-:Y:S01]  /*2f30*/  FMUL R75, R78, 1.4426950216293334961 ;  /* 0x3fb8aa3b4e4b7820 */ /* 0x001fe20000400000 */
[----:B------:R-:W-:-:S06]  /*2f40*/  FADD R78, R16, R241 ;  /* 0x000000f1104e7221 */ /* 0x000fcc0000000000 */
[----:B------:R-:W0:Y:S01]  /*2f50*/  MUFU.EX2 R25, R25 ;  /* 0x0000001900197308 */ /* 0x000e220000000800 */
[----:B-1----:R-:W-:Y:S01]  /*2f60*/  FMUL R142, R59, 1.4426950216293334961 ;  /* 0x3fb8aa3b3b8e7820 */ /* 0x002fe20000400000 */
[----:B------:R-:W-:Y:S01]  /*2f70*/  FMUL R59, R61, 1.4426950216293334961 ;  /* 0x3fb8aa3b3d3b7820 */ /* 0x000fe20000400000 */
[----:B------:R-:W-:Y:S01]  /*2f80*/  FMUL R61, R62, 1.4426950216293334961 ;  /* 0x3fb8aa3b3e3d7820 */ /* 0x000fe20000400000 */
[----:B------:R-:W-:Y:S01]  /*2f90*/  FMUL R62, R63, 1.4426950216293334961 ;  /* 0x3fb8aa3b3f3e7820 */ /* 0x000fe20000400000 */
[----:B------:R-:W-:Y:S01]  /*2fa0*/  FMUL R63, R64, 1.4426950216293334961 ;  /* 0x3fb8aa3b403f7820 */ /* 0x000fe20000400000 */
[----:B------:R-:W-:Y:S01]  /*2fb0*/  FMUL R64, R65, 1.4426950216293334961 ;  /* 0x3fb8aa3b41407820 */ /* 0x000fe20000400000 */
[C---:B------:R-:W-:Y:S01]  /*2fc0*/  SHF.L.U32 R65, R154.reuse, 0x1, RZ ;  /* 0x000000019a417819 */ /* 0x040fe200000006ff */
[----:B------:R-:W-:Y:S01]  /*2fd0*/  FADD R241, R17, R78 ;  /* 0x0000004e11f17221 */ /* 0x000fe20000000000 */
[----:B------:R-:W-:Y:S01]  /*2fe0*/  IMAD.HI R154, R154, 0x2, RZ ;  /* 0x000000029a9a7827 */ /* 0x000fe200078e02ff */
[----:B------:R-:W1:Y:S01]  /*2ff0*/  MUFU.EX2 R26, R26 ;  /* 0x0000001a001a7308 */ /* 0x000e620000000800 */
[----:B------:R-:W-:-:S02]  /*3000*/  IADD3 R176, P4, P5, R65, UR7, R176 ;  /* 0x0000000741b07c10 */ /* 0x000fc4000fd9e0b0 */
[----:B------:R-:W-:Y:S01]  /*3010*/  FADD R241, R20, R241 ;  /* 0x000000f114f17221 */ /* 0x000fe20000000000 */
[----:B------:R-:W-:Y:S01]  /*3020*/  FFMA R78, R80, UR8, -R139 ;  /* 0x00000008504e7c23 */ /* 0x000fe2000800088b */
[----:B------:R-:W-:Y:S01]  /*3030*/  FMUL R65, R66, 1.4426950216293334961 ;  /* 0x3fb8aa3b42417820 */ /* 0x000fe20000400000 */
[----:B------:R-:W-:Y:S02]  /*3040*/  IADD3.X R177, PT, PT, R154, UR5, R177, P4, P5 ;  /* 0x000000059ab17c10 */ /* 0x000fe4000a7ea4b1 */
[-C--:B------:R-:W-:Y:S01]  /*3050*/  IADD3 R184, P6, PT, R183, R176.reuse, RZ ;  /* 0x000000b0b7b87210 */ /* 0x080fe20007fde0ff */
[----:B--2---:R-:W-:Y:S01]  /*3060*/  FADD R190, R18, R241 ;  /* 0x000000f112be7221 */ /* 0x004fe20000000000 */
[CC--:B------:R-:W-:Y:S01]  /*3070*/  LEA R182, P4, R179.reuse, R176.reuse, 0x2 ;  /* 0x000000b0b3b67211 */ /* 0x0c0fe200078810ff */
[----:B------:R2:W-:Y:S01]  /*3080*/  MUFU.EX2 R80, R79 ;  /* 0x0000004f00507308 */ /* 0x0005e20000000800 */
[----:B------:R-:W-:Y:S01]  /*3090*/  LEA.HI.X.SX32 R185, R179, R177, 0x1, P6 ;  /* 0x000000b1b3b97211 */ /* 0x000fe200030f0eff */
[----:B---3--:R-:W-:Y:S01]  /*30a0*/  FADD R194, R19, R190 ;  /* 0x000000be13c27221 */ /* 0x008fe20000000000 */
[----:B------:R-:W-:-:S05]  /*30b0*/  LEA R178, P6, R179, R176, 0x3 ;  /* 0x000000b0b3b27211 */ /* 0x000fca00078c18ff */
[----:B------:R-:W-:Y:S01]  /*30c0*/  MUFU.EX2 R27, R27 ;  /* 0x0000001b001b7308 */ /* 0x000fe20000000800 */
[----:B------:R-:W-:-:S07]  /*30d0*/  LEA.HI.X.SX32 R183, R183, R177, 0x1, P4 ;  /* 0x000000b1b7b77211 */ /* 0x000fce00020f0eff */
[----:B------:R-:W-:Y:S01]  /*30e0*/  MUFU.EX2 R31, R31 ;  /* 0x0000001f001f7308 */ /* 0x000fe20000000800 */
[----:B------:R-:W-:-:S07]  /*30f0*/  LEA R186, P4, R179, R176, 0x4 ;  /* 0x000000b0b3ba7211 */ /* 0x000fce00078820ff */
[----:B------:R-:W-:Y:S01]  /*3100*/  MUFU.EX2 R33, R33 ;  /* 0x0000002100217308 */ /* 0x000fe20000000800 */
[----:B------:R-:W-:Y:S01]  /*3110*/  LEA.HI.X.SX32 R179, R237, R177, 0x1, P6 ;  /* 0x000000b1edb37211 */ /* 0x000fe200030f0eff */
[----:B----4-:R-:W-:Y:S01]  /*3120*/  FADD R237, R21, R194 ;  /* 0x000000c215ed7221 */ /* 0x010fe20000000000 */
[----:B------:R-:W-:Y:S01]  /*3130*/  IADD3 R180, P5, PT, R191, R176, RZ ;  /* 0x000000b0bfb47210 */ /* 0x000fe20007fbe0ff */
[----:B--2---:R-:W-:-:S04]  /*3140*/  FMUL R79, R82, 1.4426950216293334961 ;  /* 0x3fb8aa3b524f7820 */ /* 0x004fc80000400000 */
[----:B------:R-:W-:Y:S01]  /*3150*/  MUFU.EX2 R35, R35 ;  /* 0x0000002300237308 */ /* 0x000fe20000000800 */
[----:B------:R-:W-:Y:S01]  /*3160*/  LEA.HI.X.SX32 R181, R181, R177, 0x1, P5 ;  /* 0x000000b1b5b57211 */ /* 0x000fe200028f0eff */
[----:B------:R-:W-:Y:S01]  /*3170*/  FADD R194, R22, R237 ;  /* 0x000000ed16c27221 */ /* 0x000fe20000000000 */
[----:B------:R-:W-:-:S05]  /*3180*/  IADD3 R192, P5, PT, R195, R176, RZ ;  /* 0x000000b0c3c07210 */ /* 0x000fca0007fbe0ff */
[----:B------:R-:W-:Y:S01]  /*3190*/  MUFU.EX2 R37, R37 ;  /* 0x0000002500257308 */ /* 0x000fe20000000800 */
[----:B------:R-:W-:Y:S01]  /*31a0*/  FADD R237, R23, R194 ;  /* 0x000000c217ed7221 */ /* 0x000fe20000000000 */
[----:B------:R-:W-:Y:S01]  /*31b0*/  LEA.HI.X.SX32 R193, R193, R177, 0x1, P5 ;  /* 0x000000b1c1c17211 */ /* 0x000fe200028f0eff */
[----:B------:R-:W-:Y:S01]  /*31c0*/  FFMA R87, R87, UR8, -R139 ;  /* 0x0000000857577c23 */ /* 0x000fe2000800088b */
[----:B------:R-:W-:Y:S01]  /*31d0*/  IADD3 R198, P5, PT, R207, R176, RZ ;  /* 0x000000b0cfc67210 */ /* 0x000fe20007fbe0ff */
[----:B------:R-:W-:-:S03]  /*31e0*/  FADD R82, R24, R237 ;  /* 0x000000ed18527221 */ /* 0x000fc60000000000 */
[----:B------:R-:W2:Y:S01]  /*31f0*/  MUFU.EX2 R29, R29 ;  /* 0x0000001d001d7308 */ /* 0x000ea20000000800 */
[----:B------:R-:W-:Y:S01]  /*3200*/  LEA.HI.X.SX32 R199, R199, R177, 0x1, P5 ;  /* 0x000000b1c7c77211 */ /* 0x000fe200028f0eff */
[----:B------:R-:W-:Y:S01]  /*3210*/  FMUL R83, R83, 1.4426950216293334961 ;  /* 0x3fb8aa3b53537820 */ /* 0x000fe20000400000 */
[----:B------:R-:W-:Y:S01]  /*3220*/  IADD3 R194, P5, PT, R235, R176, RZ ;  /* 0x000000b0ebc27210 */ /* 0x000fe20007fbe0ff */
[----:B0-----:R-:W-:-:S04]  /*3230*/  FADD R235, R25, R82 ;  /* 0x0000005219eb7221 */ /* 0x001fc80000000000 */
[----:B------:R-:W0:Y:S01]  /*3240*/  MUFU.EX2 R30, R30 ;  /* 0x0000001e001e7308 */ /* 0x000e220000000800 */
[----:B------:R-:W-:Y:S01]  /*3250*/  FADD R235, R28, R235 ;  /* 0x000000eb1ceb7221 */ /* 0x000fe20000000000 */
[-C--:B------:R-:W-:Y:S01]  /*3260*/  IADD3 R190, P6, PT, R201, R176.reuse, RZ ;  /* 0x000000b0c9be7210 */ /* 0x080fe20007fde0ff */
[----:B------:R-:W-:Y:S01]  /*3270*/  FFMA R86, R86, UR8, -R139 ;  /* 0x0000000856567c23 */ /* 0x000fe2000800088b */
[-C--:B------:R-:W-:Y:S01]  /*3280*/  LEA.HI.X.SX32 R187, R187, R177.reuse, 0x1, P4 ;  /* 0x000000b1bbbb7211 */ /* 0x080fe200020f0eff */
[----:B-1----:R-:W-:Y:S01]  /*3290*/  FADD R200, R26, R235 ;  /* 0x000000eb1ac87221 */ /* 0x002fe20000000000 */
[-C--:B------:R-:W-:Y:S01]  /*32a0*/  LEA.HI.X.SX32 R195, R195, R177.reuse, 0x1, P5 ;  /* 0x000000b1c3c37211 */ /* 0x080fe200028f0eff */
[----:B------:R-:W-:Y:S01]  /*32b0*/  FFMA R91, R91, UR8, -R139 ;  /* 0x000000085b5b7c23 */ /* 0x000fe2000800088b */
[----:B------:R-:W1:Y:S01]  /*32c0*/  MUFU.EX2 R34, R34 ;  /* 0x0000002200227308 */ /* 0x000e620000000800 */
[----:B--2---:R-:W-:Y:S01]  /*32d0*/  FADD R206, R29, R200 ;  /* 0x000000c81dce7221 */ /* 0x004fe20000000000 */
[-C--:B------:R-:W-:Y:S01]  /*32e0*/  IADD3 R200, P5, PT, R231, R176.reuse, RZ ;  /* 0x000000b0e7c87210 */ /* 0x080fe20007fbe0ff */
[----:B------:R-:W-:Y:S01]  /*32f0*/  FMUL R66, R67, 1.4426950216293334961 ;  /* 0x3fb8aa3b43427820 */ /* 0x000fe20000400000 */
[----:B------:R-:W-:Y:S01]  /*3300*/  LEA.HI.X.SX32 R191, R191, R177, 0x1, P6 ;  /* 0x000000b1bfbf7211 */ /* 0x000fe200030f0eff */
[----:B------:R-:W-:Y:S01]  /*3310*/  FADD R231, R27, R206 ;  /* 0x000000ce1be77221 */ /* 0x000fe20000000000 */
[----:B------:R-:W-:-:S02]  /*3320*/  IADD3 R196, P6, PT, R239, R176, RZ ;  /* 0x000000b0efc47210 */ /* 0x000fc40007fde0ff */
[----:B------:R-:W2:Y:S01]  /*3330*/  MUFU.EX2 R38, R38 ;  /* 0x0000002600267308 */ /* 0x000ea20000000800 */
[----:B------:R-:W-:Y:S01]  /*3340*/  FADD R231, R32, R231 ;  /* 0x000000e720e77221 */ /* 0x000fe20000000000 */
[----:B------:R-:W-:-:S06]  /*3350*/  IADD3 R204, P4, PT, R233, R176, RZ ;  /* 0x000000b0e9cc7210 */ /* 0x000fcc0007f9e0ff */
[----:B------:R-:W3:Y:S01]  /*3360*/  MUFU.EX2 R41, R41 ;  /* 0x0000002900297308 */ /* 0x000ee20000000800 */
[----:B0-----:R-:W-:Y:S01]  /*3370*/  FADD R220, R30, R231 ;  /* 0x000000e71edc7221 */ /* 0x001fe20000000000 */
[----:B------:R-:W-:-:S06]  /*3380*/  LEA.HI.X.SX32 R197, R197, R177, 0x1, P6 ;  /* 0x000000b1c5c57211 */ /* 0x000fcc00030f0eff */
[----:B------:R-:W0:Y:S01]  /*3390*/  MUFU.EX2 R39, R39 ;  /* 0x0000002700277308 */ /* 0x000e220000000800 */
[----:B------:R-:W-:Y:S01]  /*33a0*/  IADD3 R202, P6, PT, R205, R176, RZ ;  /* 0x000000b0cdca7210 */ /* 0x000fe20007fde0ff */
[----:B------:R-:W-:Y:S01]  /*33b0*/  FADD R220, R31, R220 ;  /* 0x000000dc1fdc7221 */ /* 0x000fe20000000000 */
[----:B------:R-:W-:-:S05]  /*33c0*/  LEA.HI.X.SX32 R205, R203, R177, 0x1, P4 ;  /* 0x000000b1cbcd7211 */ /* 0x000fca00020f0eff */
[----:B------:R-:W4:Y:S01]  /*33d0*/  MUFU.EX2 R42, R42 ;  /* 0x0000002a002a7308 */ /* 0x000f220000000800 */
[----:B------:R-:W-:-:S07]  /*33e0*/  LEA.HI.X.SX32 R203, R201, R177, 0x1, P6 ;  /* 0x000000b1c9cb7211 */ /* 0x000fce00030f0eff */
[----:B------:R-:W0:Y:S01]  /*33f0*/  MUFU.EX2 R45, R45 ;  /* 0x0000002d002d7308 */ /* 0x000e220000000800 */
[----:B------:R-:W-:Y:S01]  /*3400*/  IADD3 R206, P6, PT, R227, R176, RZ ;  /* 0x000000b0e3ce7210 */ /* 0x000fe20007fde0ff */
[----:B------:R-:W-:-:S06]  /*3410*/  FADD R227, R33, R220 ;  /* 0x000000dc21e37221 */ /* 0x000fcc0000000000 */
[----:B------:R-:W0:Y:S01]  /*3420*/  MUFU.EX2 R43, R43 ;  /* 0x0000002b002b7308 */ /* 0x000e220000000800 */
[----:B------:R-:W-:Y:S01]  /*3430*/  FADD R227, R36, R227 ;  /* 0x000000e324e37221 */ /* 0x000fe20000000000 */
[----:B------:R-:W-:-:S06]  /*3440*/  IADD3 R208, P4, PT, R229, R176, RZ ;  /* 0x000000b0e5d07210 */ /* 0x000fcc0007f9e0ff */
[----:B------:R0:W2:Y:S01]  /*3450*/  MUFU.EX2 R48, R155 ;  /* 0x0000009b00307308 */ /* 0x0000a20000000800 */
[----:B-1----:R-:W-:Y:S01]  /*3460*/  FADD R220, R34, R227 ;  /* 0x000000e322dc7221 */ /* 0x002fe20000000000 */
[----:B------:R-:W-:-:S06]  /*3470*/  LEA.HI.X.SX32 R201, R209, R177, 0x1, P5 ;  /* 0x000000b1d1c97211 */ /* 0x000fcc00028f0eff */
[----:B------:R-:W1:Y:S01]  /*3480*/  MUFU.EX2 R46, R46 ;  /* 0x0000002e002e7308 */ /* 0x000e620000000800 */
[----:B------:R-:W-:Y:S01]  /*3490*/  FADD R220, R35, R220 ;  /* 0x000000dc23dc7221 */ /* 0x000fe20000000000 */
[-C--:B------:R-:W-:Y:S01]  /*34a0*/  LEA.HI.X.SX32 R209, R207, R177.reuse, 0x1, P4 ;  /* 0x000000b1cfd17211 */ /* 0x080fe200020f0eff */
[----:B0-----:R-:W-:Y:S01]  /*34b0*/  FMUL R155, R55, 1.4426950216293334961 ;  /* 0x3fb8aa3b379b7820 */ /* 0x001fe20000400000 */
[----:B------:R-:W-:Y:S01]  /*34c0*/  LEA.HI.X.SX32 R207, R225, R177, 0x1, P6 ;  /* 0x000000b1e1cf7211 */ /* 0x000fe200030f0eff */
[----:B------:R-:W-:Y:S01]  /*34d0*/  FADD R225, R37, R220 ;  /* 0x000000dc25e17221 */ /* 0x000fe20000000000 */
[----:B------:R-:W-:Y:S01]  /*34e0*/  FMUL R55, R58, 1.4426950216293334961 ;  /* 0x3fb8aa3b3a377820 */ /* 0x000fe20000400000 */
[----:B------:R-:W-:Y:S01]  /*34f0*/  FFMA R58, R60, UR8, -R139 ;  /* 0x000000083c3a7c23 */ /* 0x000fe2000800088b */
[----:B------:R-:W0:Y:S01]  /*3500*/  MUFU.EX2 R49, R49 ;  /* 0x0000003100317308 */ /* 0x000e220000000800 */
[----:B------:R-:W-:-:S07]  /*3510*/  FADD R225, R40, R225 ;  /* 0x000000e128e17221 */ /* 0x000fce0000000000 */
[----:B------:R-:W0:Y:S01]  /*3520*/  MUFU.EX2 R47, R47 ;  /* 0x0000002f002f7308 */ /* 0x000e220000000800 */
[----:B--2---:R-:W-:Y:S01]  /*3530*/  FADD R220, R38, R225 ;  /* 0x000000e126dc7221 */ /* 0x004fe20000000000 */
[----:B------:R-:W-:-:S06]  /*3540*/  FMUL R58, R58, 1.4426950216293334961 ;  /* 0x3fb8aa3b3a3a7820 */ /* 0x000fcc0000400000 */
[----:B------:R-:W2:Y:S01]  /*3550*/  MUFU.EX2 R50, R50 ;  /* 0x0000003200327308 */ /* 0x000ea20000000800 */
[----:B---3--:R-:W-:-:S07]  /*3560*/  FADD R220, R41, R220 ;  /* 0x000000dc29dc7221 */ /* 0x008fce0000000000 */
[----:B------:R-:W3:Y:S01]  /*3570*/  MUFU.EX2 R51, R51 ;  /* 0x0000003300337308 */ /* 0x000ee20000000800 */
[----:B------:R-:W-:-:S07]  /*3580*/  FADD R225, R39, R220 ;  /* 0x000000dc27e17221 */ /* 0x000fce0000000000 */
[----:B------:R-:W0:Y:S01]  /*3590*/  MUFU.EX2 R53, R53 ;  /* 0x0000003500357308 */ /* 0x000e220000000800 */
[----:B------:R-:W-:-:S07]  /*35a0*/  FADD R225, R44, R225 ;  /* 0x000000e12ce17221 */ /* 0x000fce0000000000 */
[----:B------:R-:W-:Y:S01]  /*35b0*/  MUFU.EX2 R54, R54 ;  /* 0x0000003600367308 */ /* 0x000fe20000000800 */
[----:B----4-:R-:W-:-:S07]  /*35c0*/  FADD R220, R42, R225 ;  /* 0x000000e12adc7221 */ /* 0x010fce0000000000 */
[----:B------:R-:W-:Y:S01]  /*35d0*/  MUFU.EX2 R57, R57 ;  /* 0x0000003900397308 */ /* 0x000fe20000000800 */
[----:B------:R-:W-:-:S07]  /*35e0*/  FADD R220, R45, R220 ;  /* 0x000000dc2ddc7221 */ /* 0x000fce0000000000 */
[----:B------:R-:W-:Y:S01]  /*35f0*/  MUFU.EX2 R59, R59 ;  /* 0x0000003b003b7308 */ /* 0x000fe20000000800 */
[----:B------:R-:W-:-:S07]  /*3600*/  FADD R225, R43, R220 ;  /* 0x000000dc2be17221 */ /* 0x000fce0000000000 */
[----:B------:R-:W-:Y:S01]  /*3610*/  MUFU.EX2 R61, R61 ;  /* 0x0000003d003d7308 */ /* 0x000fe20000000800 */
[----:B------:R-:W-:-:S07]  /*3620*/  FADD R225, R48, R225 ;  /* 0x000000e130e17221 */ /* 0x000fce0000000000 */
[----:B------:R-:W-:Y:S01]  /*3630*/  MUFU.EX2 R62, R62 ;  /* 0x0000003e003e7308 */ /* 0x000fe20000000800 */
[----:B-1----:R-:W-:Y:S01]  /*3640*/  FADD R220, R46, R225 ;  /* 0x000000e12edc7221 */ /* 0x002fe20000000000 */
[----:B------:R-:W-:-:S06]  /*3650*/  FFMA R68, R68, UR8, -R139 ;  /* 0x0000000844447c23 */ /* 0x000fcc000800088b */
[----:B------:R-:W-:Y:S01]  /*3660*/  MUFU.EX2 R63, R63 ;  /* 0x0000003f003f7308 */ /* 0x000fe20000000800 */
[----:B0-----:R-:W-:Y:S01]  /*3670*/  FADD R220, R49, R220 ;  /* 0x000000dc31dc7221 */ /* 0x001fe20000000000 */
[--C-:B------:R-:W-:Y:S01]  /*3680*/  FFMA R82, R84, UR8, -R139.reuse ;  /* 0x0000000854527c23 */ /* 0x100fe2000800088b */
[----:B------:R-:W-:Y:S01]  /*3690*/  FMUL R87, R87, 1.4426950216293334961 ;  /* 0x3fb8aa3b57577820 */ /* 0x000fe20000400000 */
[----:B------:R-:W-:Y:S01]  /*36a0*/  FFMA R90, R90, UR8, -R139 ;  /* 0x000000085a5a7c23 */ /* 0x000fe2000800088b */
[----:B------:R-:W-:-:S03]  /*36b0*/  FADD R225, R47, R220 ;  /* 0x000000dc2fe17221 */ /* 0x000fc60000000000 */
[----:B------:R-:W-:Y:S01]  /*36c0*/  MUFU.EX2 R64, R64 ;  /* 0x0000004000407308 */ /* 0x000fe20000000800 */
[----:B------:R-:W-:Y:S01]  /*36d0*/  FADD R225, R52, R225 ;  /* 0x000000e134e17221 */ /* 0x000fe20000000000 */
[--C-:B------:R-:W-:Y:S01]  /*36e0*/  FFMA R95, R95, UR8, -R139.reuse ;  /* 0x000000085f5f7c23 */ /* 0x100fe2000800088b */
[----:B------:R-:W-:Y:S01]  /*36f0*/  FMUL R91, R91, 1.4426950216293334961 ;  /* 0x3fb8aa3b5b5b7820 */ /* 0x000fe20000400000 */
[--C-:B------:R-:W-:Y:S01]  /*3700*/  FFMA R69, R69, UR8, -R139.reuse ;  /* 0x0000000845457c23 */ /* 0x100fe2000800088b */
[----:B------:R-:W-:-:S03]  /*3710*/  FFMA R94, R94, UR8, -R139 ;  /* 0x000000085e5e7c23 */ /* 0x000fc6000800088b */
[----:B------:R-:W-:Y:S01]  /*3720*/  MUFU.EX2 R65, R65 ;  /* 0x0000004100417308 */ /* 0x000fe20000000800 */
[----:B--2---:R-:W-:Y:S01]  /*3730*/  FADD R220, R50, R225 ;  /* 0x000000e132dc7221 */ /* 0x004fe20000000000 */
[--C-:B------:R-:W-:Y:S01]  /*3740*/  FFMA R99, R99, UR8, -R139.reuse ;  /* 0x0000000863637c23 */ /* 0x100fe2000800088b */
[--C-:B------:R-:W-:Y:S01]  /*3750*/  FFMA R98, R98, UR8, -R139.reuse ;  /* 0x0000000862627c23 */ /* 0x100fe2000800088b */
[--C-:B------:R-:W-:Y:S01]  /*3760*/  FFMA R102, R102, UR8, -R139.reuse ;  /* 0x0000000866667c23 */ /* 0x100fe2000800088b */
[----:B------:R-:W-:-:S03]  /*3770*/  FFMA R72, R72, UR8, -R139 ;  /* 0x0000000848487c23 */ /* 0x000fc6000800088b */
[----:B------:R-:W-:Y:S01]  /*3780*/  MUFU.EX2 R223, R223 ;  /* 0x000000df00df7308 */ /* 0x000fe20000000800 */
[----:B------:R-:W-:Y:S01]  /*3790*/  FMUL R74, R74, 1.4426950216293334961 ;  /* 0x3fb8aa3b4a4a7820 */ /* 0x000fe20000400000 */
[----:B------:R-:W-:-:S06]  /*37a0*/  FFMA R77, R77, UR8, -R139 ;  /* 0x000000084d4d7c23 */ /* 0x000fcc000800088b */
[----:B------:R-:W-:Y:S01]  /*37b0*/  MUFU.EX2 R73, R73 ;  /* 0x0000004900497308 */ /* 0x000fe20000000800 */
[----:B------:R-:W-:Y:S01]  /*37c0*/  FMUL R78, R78, 1.4426950216293334961 ;  /* 0x3fb8aa3b4e4e7820 */ /* 0x000fe20000400000 */
[----:B------:R-:W-:-:S06]  /*37d0*/  FFMA R81, R81, UR8, -R139 ;  /* 0x0000000851517c23 */ /* 0x000fcc000800088b */
[----:B------:R-:W-:Y:S01]  /*37e0*/  MUFU.EX2 R75, R75 ;  /* 0x0000004b004b7308 */ /* 0x000fe20000000800 */
[--C-:B------:R-:W-:Y:S01]  /*37f0*/  FFMA R85, R85, UR8, -R139.reuse ;  /* 0x0000000855557c23 */ /* 0x100fe2000800088b */
[--C-:B------:R-:W-:Y:S01]  /*3800*/  FFMA R89, R89, UR8, -R139.reuse ;  /* 0x0000000859597c23 */ /* 0x100fe2000800088b */
[--C-:B------:R-:W-:Y:S01]  /*3810*/  FFMA R93, R93, UR8, -R139.reuse ;  /* 0x000000085d5d7c23 */ /* 0x100fe2000800088b */
[--C-:B------:R-:W-:Y:S01]  /*3820*/  FFMA R97, R97, UR8, -R139.reuse ;  /* 0x0000000861617c23 */ /* 0x100fe2000800088b */
[--C-:B------:R-:W-:Y:S01]  /*3830*/  FFMA R101, R101, UR8, -R139.reuse ;  /* 0x0000000865657c23 */ /* 0x100fe2000800088b */
[--C-:B------:R-:W-:Y:S01]  /*3840*/  FFMA R103, R103, UR8, -R139.reuse ;  /* 0x0000000867677c23 */ /* 0x100fe2000800088b */
[--C-:B------:R-:W-:Y:S01]  /*3850*/  FFMA R105, R105, UR8, -R139.reuse ;  /* 0x0000000869697c23 */ /* 0x100fe2000800088b */
[----:B------:R-:W0:Y:S01]  /*3860*/  MUFU.EX2 R56, R155 ;  /* 0x0000009b00387308 */ /* 0x000e220000000800 */
[----:B---3--:R-:W-:Y:S01]  /*3870*/  FADD R220, R51, R220 ;  /* 0x000000dc33dc7221 */ /* 0x008fe20000000000 */
[--C-:B------:R-:W-:Y:S01]  /*3880*/  FFMA R106, R106, UR8, -R139.reuse ;  /* 0x000000086a6a7c23 */ /* 0x100fe2000800088b */
[----:B------:R-:W-:Y:S01]  /*3890*/  F2FP.F16.F32.PACK_AB R6, R7, R6 ;  /* 0x000000060706723e */ /* 0x000fe200000000ff */
[--C-:B------:R-:W-:Y:S01]  /*38a0*/  FFMA R107, R107, UR8, -R139.reuse ;  /* 0x000000086b6b7c23 */ /* 0x100fe2000800088b */
[----:B------:R-:W-:Y:S01]  /*38b0*/  FADD R225, R53, R220 ;  /* 0x000000dc35e17221 */ /* 0x000fe20000000000 */
[----:B------:R-:W-:Y:S01]  /*38c0*/  F2FP.F16.F32.PACK_AB R5, R8, R5 ;  /* 0x000000050805723e */ /* 0x000fe200000000ff */
        /* <DEDUP_REMOVED lines=8> */
[----:B------:R-:W-:Y:S01]  /*3950*/  FFMA R117, R117, UR8, -R139 ;  /* 0x0000000875757c23 */ /* 0x000fe2000800088b */
[----:B------:R-:W2:Y:S01]  /*3960*/  MUFU.EX2 R60, R142 ;  /* 0x0000008e003c7308 */ /* 0x000ea20000000800 */
[----:B0-----:R-:W-:Y:S01]  /*3970*/  FADD R225, R56, R225 ;  /* 0x000000e138e17221 */ /* 0x001fe20000000000 */
[--C-:B------:R-:W-:Y:S01]  /*3980*/  FFMA R118, R118, UR8, -R139.reuse ;  /* 0x0000000876767c23 */ /* 0x100fe2000800088b */
[--C-:B------:R-:W-:Y:S01]  /*3990*/  FFMA R119, R119, UR8, -R139.reuse ;  /* 0x0000000877777c23 */ /* 0x100fe2000800088b */
[----:B------:R-:W-:Y:S01]  /*39a0*/  FFMA R120, R120, UR8, -R139 ;  /* 0x0000000878787c23 */ /* 0x000fe2000800088b */
[----:B------:R-:W-:Y:S01]  /*39b0*/  FADD R220, R54, R225 ;  /* 0x000000e136dc7221 */ /* 0x000fe20000000000 */
[--C-:B------:R-:W-:Y:S01]  /*39c0*/  FFMA R121, R121, UR8, -R139.reuse ;  /* 0x0000000879797c23 */ /* 0x100fe2000800088b */
[--C-:B------:R-:W-:Y:S01]  /*39d0*/  FFMA R122, R122, UR8, -R139.reuse ;  /* 0x000000087a7a7c23 */ /* 0x100fe2000800088b */
[----:B------:R-:W0:Y:S01]  /*39e0*/  MUFU.EX2 R58, R58 ;  /* 0x0000003a003a7308 */ /* 0x000e220000000800 */
[----:B------:R-:W-:Y:S01]  /*39f0*/  FADD R220, R57, R220 ;  /* 0x000000dc39dc7221 */ /* 0x000fe20000000000 */
[----:B------:R-:W-:Y:S01]  /*3a00*/  FMUL R67, R68, 1.4426950216293334961 ;  /* 0x3fb8aa3b44437820 */ /* 0x000fe20000400000 */
[----:B------:R-:W-:Y:S01]  /*3a10*/  FMUL R95, R95, 1.4426950216293334961 ;  /* 0x3fb8aa3b5f5f7820 */ /* 0x000fe20000400000 */
[--C-:B------:R-:W-:Y:S01]  /*3a20*/  FFMA R123, R123, UR8, -R139.reuse ;  /* 0x000000087b7b7c23 */ /* 0x100fe2000800088b */
[----:B-1----:R-:W-:Y:S01]  /*3a30*/  FADD R225, R55, R220 ;  /* 0x000000dc37e17221 */ /* 0x002fe20000000000 */
[--C-:B------:R-:W-:Y:S01]  /*3a40*/  FFMA R124, R124, UR8, -R139.reuse ;  /* 0x000000087c7c7c23 */ /* 0x100fe2000800088b */
[----:B------:R-:W-:Y:S01]  /*3a50*/  FFMA R125, R125, UR8, -R139 ;  /* 0x000000087d7d7c23 */ /* 0x000fe2000800088b */
[----:B------:R1:W-:Y:S01]  /*3a60*/  MUFU.EX2 R84, R83 ;  /* 0x0000005300547308 */ /* 0x0003e20000000800 */
[----:B--2---:R-:W-:Y:S01]  /*3a70*/  FADD R225, R60, R225 ;  /* 0x000000e13ce17221 */ /* 0x004fe20000000000 */
[----:B------:R-:W-:Y:S01]  /*3a80*/  FMUL R216, R69, 1.4426950216293334961 ;  /* 0x3fb8aa3b45d87820 */ /* 0x000fe20000400000 */
[----:B------:R-:W-:Y:S01]  /*3a90*/  FMUL R99, R99, 1.4426950216293334961 ;  /* 0x3fb8aa3b63637820 */ /* 0x000fe20000400000 */
[--C-:B------:R-:W-:Y:S01]  /*3aa0*/  FFMA R126, R126, UR8, -R139.reuse ;  /* 0x000000087e7e7c23 */ /* 0x100fe2000800088b */
[--C-:B------:R-:W-:Y:S01]  /*3ab0*/  FFMA R128, R128, UR8, -R139.reuse ;  /* 0x0000000880807c23 */ /* 0x100fe2000800088b */
[--C-:B------:R-:W-:Y:S01]  /*3ac0*/  FFMA R129, R129, UR8, -R139.reuse ;  /* 0x0000000881817c23 */ /* 0x100fe2000800088b */
[----:B------:R-:W-:Y:S01]  /*3ad0*/  FFMA R130, R130, UR8, -R139 ;  /* 0x0000000882827c23 */ /* 0x000fe2000800088b */
[----:B------:R-:W2:Y:S01]  /*3ae0*/  MUFU.EX2 R66, R66 ;  /* 0x0000004200427308 */ /* 0x000ea20000000800 */
[----:B0-----:R-:W-:Y:S01]  /*3af0*/  FADD R220, R58, R225 ;  /* 0x000000e13adc7221 */ /* 0x001fe20000000000 */
[----:B-1----:R-:W-:Y:S01]  /*3b00*/  FMUL R83, R86, 1.4426950216293334961 ;  /* 0x3fb8aa3b56537820 */ /* 0x002fe20000400000 */
[----:B------:R-:W-:Y:S01]  /*3b10*/  FMUL R72, R72, 1.4426950216293334961 ;  /* 0x3fb8aa3b48487820 */ /* 0x000fe20000400000 */
[----:B------:R-:W-:Y:S01]  /*3b20*/  FMUL R77, R77, 1.4426950216293334961 ;  /* 0x3fb8aa3b4d4d7820 */ /* 0x000fe20000400000 */
[----:B------:R-:W-:Y:S01]  /*3b30*/  FADD R220, R59, R220 ;  /* 0x000000dc3bdc7221 */ /* 0x000fe20000000000 */
[--C-:B------:R-:W-:Y:S01]  /*3b40*/  FFMA R86, R88, UR8, -R139.reuse ;  /* 0x0000000858567c23 */ /* 0x100fe2000800088b */
[--C-:B------:R-:W-:Y:S01]  /*3b50*/  FFMA R131, R131, UR8, -R139.reuse ;  /* 0x0000000883837c23 */ /* 0x100fe2000800088b */
[----:B------:R0:W-:Y:S01]  /*3b60*/  MUFU.EX2 R88, R87 ;  /* 0x0000005700587308 */ /* 0x0001e20000000800 */
[----:B------:R-:W-:Y:S01]  /*3b70*/  FADD R225, R61, R220 ;  /* 0x000000dc3de17221 */ /* 0x000fe20000000000 */
[----:B------:R-:W-:Y:S01]  /*3b80*/  FFMA R127, R127, UR8, -R139 ;  /* 0x000000087f7f7c23 */ /* 0x000fe2000800088b */
[----:B------:R-:W-:Y:S01]  /*3b90*/  PRMT R154, RZ, 0x7610, R154 ;  /* 0x00007610ff9a7816 */ /* 0x000fe2000000009a */
[----:B------:R1:W5:Y:S01]  /*3ba0*/  @P2 LDG.E.U16 R211, desc[UR26][R186.64] ;  /* 0x0000001abad32981 */ /* 0x000362000c1e1500 */
[----:B------:R-:W-:-:S03]  /*3bb0*/  FADD R220, R62, R225 ;  /* 0x000000e13edc7221 */ /* 0x000fc60000000000 */
[----:B------:R-:W-:Y:S01]  /*3bc0*/  MUFU.EX2 R74, R74 ;  /* 0x0000004a004a7308 */ /* 0x000fe20000000800 */
[----:B0-----:R-:W-:Y:S01]  /*3bd0*/  FMUL R87, R90, 1.4426950216293334961 ;  /* 0x3fb8aa3b5a577820 */ /* 0x001fe20000400000 */
[----:B------:R-:W-:Y:S01]  /*3be0*/  FFMA R90, R92, UR8, -R139 ;  /* 0x000000085c5a7c23 */ /* 0x000fe2000800088b */
[----:B------:R-:W-:Y:S01]  /*3bf0*/  FADD R225, R63, R220 ;  /* 0x000000dc3fe17221 */ /* 0x000fe20000000000 */
[----:B------:R-:W-:Y:S01]  /*3c00*/  FMUL R81, R81, 1.4426950216293334961 ;  /* 0x3fb8aa3b51517820 */ /* 0x000fe20000400000 */
[----:B------:R-:W-:Y:S01]  /*3c10*/  PRMT R217, RZ, 0x7610, R217 ;  /* 0x00007610ffd97816 */ /* 0x000fe200000000d9 */
[----:B------:R1:W5:Y:S02]  /*3c20*/  @P2 LDG.E.U16 R189, desc[UR26][R182.64] ;  /* 0x0000001ab6bd2981 */ /* 0x000364000c1e1500 */
[----:B------:R-:W-:Y:S01]  /*3c30*/  MUFU.EX2 R78, R78 ;  /* 0x0000004e004e7308 */ /* 0x000fe20000000800 */
[----:B------:R-:W-:Y:S01]  /*3c40*/  FMUL R82, R82, 1.4426950216293334961 ;  /* 0x3fb8aa3b52527820 */ /* 0x000fe20000400000 */
[----:B------:R-:W-:Y:S01]  /*3c50*/  FMUL R85, R85, 1.4426950216293334961 ;  /* 0x3fb8aa3b55557820 */ /* 0x000fe20000400000 */
[----:B------:R-:W-:Y:S01]  /*3c60*/  PRMT R70, RZ, 0x7610, R70 ;  /* 0x00007610ff467816 */ /* 0x000fe20000000046 */
[----:B------:R1:W5:Y:S04]  /*3c70*/  @P2 LDG.E.U16 R213, desc[UR26][R178.64] ;  /* 0x0000001ab2d52981 */ /* 0x000368000c1e1500 */
[----:B------:R-:W-:Y:S01]  /*3c80*/  MUFU.EX2 R79, R79 ;  /* 0x0000004f004f7308 */ /* 0x000fe20000000800 */
[----:B------:R-:W-:Y:S01]  /*3c90*/  FMUL R89, R89, 1.4426950216293334961 ;  /* 0x3fb8aa3b59597820 */ /* 0x000fe20000400000 */
[----:B------:R-:W-:Y:S01]  /*3ca0*/  FMUL R93, R93, 1.4426950216293334961 ;  /* 0x3fb8aa3b5d5d7820 */ /* 0x000fe20000400000 */
[----:B------:R-:W-:Y:S01]  /*3cb0*/  FMUL R97, R97, 1.4426950216293334961 ;  /* 0x3fb8aa3b61617820 */ /* 0x000fe20000400000 */
[----:B------:R-:W-:Y:S01]  /*3cc0*/  FMUL R101, R101, 1.4426950216293334961 ;  /* 0x3fb8aa3b65657820 */ /* 0x000fe20000400000 */
[----:B------:R-:W-:Y:S01]  /*3cd0*/  FMUL R103, R103, 1.4426950216293334961 ;  /* 0x3fb8aa3b67677820 */ /* 0x000fe20000400000 */
[----:B------:R-:W-:Y:S01]  /*3ce0*/  FMUL R105, R105, 1.4426950216293334961 ;  /* 0x3fb8aa3b69697820 */ /* 0x000fe20000400000 */
[----:B------:R-:W-:Y:S01]  /*3cf0*/  PRMT R155, RZ, 0x7610, R155 ;  /* 0x00007610ff9b7816 */ /* 0x000fe2000000009b */
[----:B------:R0:W-:Y:S01]  /*3d00*/  MUFU.EX2 R92, R91 ;  /* 0x0000005b005c7308 */ /* 0x0001e20000000800 */
[----:B------:R-:W-:Y:S01]  /*3d10*/  PRMT R214, RZ, 0x7610, R214 ;  /* 0x00007610ffd67816 */ /* 0x000fe200000000d6 */
[----:B------:R1:W5:Y:S01]  /*3d20*/  @P2 LDG.E.U16 R215, desc[UR26][R194.64] ;  /* 0x0000001ac2d72981 */ /* 0x000362000c1e1500 */
[----:B------:R-:W-:-:S03]  /*3d30*/  F2FP.F16.F32.PACK_AB R4, R221, R4 ;  /* 0x00000004dd04723e */ /* 0x000fc600000000ff */
[----:B------:R1:W5:Y:S01]  /*3d40*/  @P2 LDG.E.U16 R188, desc[UR26][R180.64] ;  /* 0x0000001ab4bc2981 */ /* 0x000362000c1e1500 */
[----:B0-----:R-:W-:Y:S01]  /*3d50*/  FMUL R91, R94, 1.4426950216293334961 ;  /* 0x3fb8aa3b5e5b7820 */ /* 0x001fe20000400000 */
[--C-:B------:R-:W-:Y:S01]  /*3d60*/  FFMA R94, R96, UR8, -R139.reuse ;  /* 0x00000008605e7c23 */ /* 0x100fe2000800088b */
[----:B------:R-:W0:Y:S01]  /*3d70*/  MUFU.EX2 R67, R67 ;  /* 0x0000004300437308 */ /* 0x000e220000000800 */
[----:B------:R1:W5:Y:S04]  /*3d80*/  @P2 LDG.E.U16 R212, desc[UR26][R192.64] ;  /* 0x0000001ac0d42981 */ /* 0x000368000c1e1500 */
[----:B------:R1:W5:Y:S03]  /*3d90*/  @P2 LDG.E.U16 R210, desc[UR26][R200.64] ;  /* 0x0000001ac8d22981 */ /* 0x000366000c1e1500 */
[----:B------:R3:W-:Y:S01]  /*3da0*/  MUFU.EX2 R96, R95 ;  /* 0x0000005f00607308 */ /* 0x0007e20000000800 */
[----:B------:R1:W5:Y:S07]  /*3db0*/  @P2 LDG.E.U16 R219, desc[UR26][R190.64] ;  /* 0x0000001abedb2981 */ /* 0x00036e000c1e1500 */
[----:B------:R-:W4:Y:S01]  /*3dc0*/  MUFU.EX2 R216, R216 ;  /* 0x000000d800d87308 */ /* 0x000f220000000800 */
[----:B---3--:R-:W-:Y:S01]  /*3dd0*/  FMUL R95, R98, 1.4426950216293334961 ;  /* 0x3fb8aa3b625f7820 */ /* 0x008fe20000400000 */
[----:B------:R-:W-:-:S06]  /*3de0*/  FFMA R98, R100, UR8, -R139 ;  /* 0x0000000864627c23 */ /* 0x000fcc000800088b */
[----:B------:R-:W3:Y:S08]  /*3df0*/  MUFU.EX2 R72, R72 ;  /* 0x0000004800487308 */ /* 0x000ef00000000800 */
[----:B------:R-:W0:Y:S01]  /*3e00*/  MUFU.EX2 R77, R77 ;  /* 0x0000004d004d7308 */ /* 0x000e220000000800 */
[----:B------:R-:W-:-:S07]  /*3e10*/  FMUL R86, R86, 1.4426950216293334961 ;  /* 0x3fb8aa3b56567820 */ /* 0x000fce0000400000 */
[----:B------:R-:W-:Y:S01]  /*3e20*/  MUFU.EX2 R83, R83 ;  /* 0x0000005300537308 */ /* 0x000fe20000000800 */
[----:B------:R-:W-:Y:S01]  /*3e30*/  FMUL R90, R90, 1.4426950216293334961 ;  /* 0x3fb8aa3b5a5a7820 */ /* 0x000fe20000400000 */
[----:B------:R-:W-:Y:S02]  /*3e40*/  F2FP.F16.F32.PACK_AB R7, R10, R9 ;  /* 0x000000090a07723e */ /* 0x000fe400000000ff */
[----:B------:R-:W-:Y:S01]  /*3e50*/  F2FP.F16.F32.PACK_AB R8, R12, R11 ;  /* 0x0000000b0c08723e */ /* 0x000fe200000000ff */
[----:B------:R-:W-:Y:S01]  /*3e60*/  FMUL R107, R107, 1.4426950216293334961 ;  /* 0x3fb8aa3b6b6b7820 */ /* 0x000fe20000400000 */
[----:B------:R-:W-:Y:S01]  /*3e70*/  FMUL R109, R109, 1.4426950216293334961 ;  /* 0x3fb8aa3b6d6d7820 */ /* 0x000fe20000400000 */
[----:B------:R-:W-:Y:S01]  /*3e80*/  FMUL R111, R111, 1.4426950216293334961 ;  /* 0x3fb8aa3b6f6f7820 */ /* 0x000fe20000400000 */
[----:B------:R0:W-:Y:S01]  /*3e90*/  MUFU.EX2 R100, R99 ;  /* 0x0000006300647308 */ /* 0x0001e20000000800 */
[----:B------:R-:W-:Y:S01]  /*3ea0*/  FMUL R113, R113, 1.4426950216293334961 ;  /* 0x3fb8aa3b71717820 */ /* 0x000fe20000400000 */
[----:B------:R-:W-:Y:S01]  /*3eb0*/  FMUL R126, R126, 1.4426950216293334961 ;  /* 0x3fb8aa3b7e7e7820 */ /* 0x000fe20000400000 */
[----:B------:R-:W-:Y:S01]  /*3ec0*/  FMUL R128, R128, 1.4426950216293334961 ;  /* 0x3fb8aa3b80807820 */ /* 0x000fe20000400000 */
[----:B------:R-:W-:Y:S01]  /*3ed0*/  FMUL R129, R129, 1.4426950216293334961 ;  /* 0x3fb8aa3b81817820 */ /* 0x000fe20000400000 */
[----:B------:R-:W-:Y:S01]  /*3ee0*/  FMUL R130, R130, 1.4426950216293334961 ;  /* 0x3fb8aa3b82827820 */ /* 0x000fe20000400000 */
[----:B------:R-:W-:Y:S01]  /*3ef0*/  FMUL R131, R131, 1.4426950216293334961 ;  /* 0x3fb8aa3b83837820 */ /* 0x000fe20000400000 */
[----:B------:R-:W-:Y:S01]  /*3f00*/  FMUL R127, R127, 1.4426950216293334961 ;  /* 0x3fb8aa3b7f7f7820 */ /* 0x000fe20000400000 */
[----:B------:R-:W1:Y:S01]  /*3f10*/  MUFU.EX2 R81, R81 ;  /* 0x0000005100517308 */ /* 0x000e620000000800 */
[----:B0-----:R-:W-:Y:S01]  /*3f20*/  FMUL R99, R102, 1.4426950216293334961 ;  /* 0x3fb8aa3b66637820 */ /* 0x001fe20000400000 */
[----:B------:R-:W-:Y:S01]  /*3f30*/  FADD R102, R64, R225 ;  /* 0x000000e140667221 */ /* 0x000fe20000000000 */
[----:B------:R-:W-:Y:S01]  /*3f40*/  PRMT R142, RZ, 0x7610, R142 ;  /* 0x00007610ff8e7816 */ /* 0x000fe2000000008e */
[----:B------:R0:W5:Y:S01]  /*3f50*/  @P2 LDG.E.U16 R155, desc[UR26][R176.64] ;  /* 0x0000001ab09b2981 */ /* 0x000162000c1e1500 */
[----:B------:R-:W-:Y:S01]  /*3f60*/  PRMT R68, RZ, 0x7610, R68 ;  /* 0x00007610ff447816 */ /* 0x000fe20000000044 */
[----:B------:R-:W-:Y:S01]  /*3f70*/  FADD R225, R65, R102 ;  /* 0x0000006641e17221 */ /* 0x000fe20000000000 */
[----:B------:R-:W-:Y:S01]  /*3f80*/  PRMT R69, RZ, 0x7610, R69 ;  /* 0x00007610ff457816 */ /* 0x000fe20000000045 */
[----:B------:R-:W0:Y:S01]  /*3f90*/  MUFU.EX2 R82, R82 ;  /* 0x0000005200527308 */ /* 0x000e220000000800 */
[----:B------:R0:W5:Y:S01]  /*3fa0*/  @P2 LDG.E.U16 R154, desc[UR26][R204.64] ;  /* 0x0000001acc9a2981 */ /* 0x000162000c1e1500 */
[----:B--2---:R-:W-:-:S03]  /*3fb0*/  FADD R220, R66, R225 ;  /* 0x000000e142dc7221 */ /* 0x004fc60000000000 */
[----:B------:R2:W5:Y:S01]  /*3fc0*/  @P2 LDG.E.U16 R217, desc[UR26][R208.64] ;  /* 0x0000001ad0d92981 */ /* 0x000562000c1e1500 */
[----:B------:R-:W-:Y:S02]  /*3fd0*/  FADD R225, R67, R220 ;  /* 0x000000dc43e17221 */ /* 0x000fe40000000000 */
[----:B------:R-:W0:Y:S01]  /*3fe0*/  MUFU.EX2 R85, R85 ;  /* 0x0000005500557308 */ /* 0x000e220000000800 */
[----:B------:R2:W5:Y:S01]  /*3ff0*/  @P2 LDG.E.U16 R70, desc[UR26][R198.64] ;  /* 0x0000001ac6462981 */ /* 0x000562000c1e1500 */
[----:B----4-:R-:W-:-:S03]  /*4000*/  FADD R220, R216, R225 ;  /* 0x000000e1d8dc7221 */ /* 0x010fc60000000000 */
[----:B------:R2:W5:Y:S01]  /*4010*/  @P2 LDG.E.U16 R214, desc[UR26][R206.64] ;  /* 0x0000001aced62981 */ /* 0x000562000c1e1500 */
[----:B------:R-:W-:Y:S02]  /*4020*/  FADD R225, R71, R220 ;  /* 0x000000dc47e17221 */ /* 0x000fe40000000000 */
[----:B------:R-:W4:Y:S08]  /*4030*/  MUFU.EX2 R86, R86 ;  /* 0x0000005600567308 */ /* 0x000f300000000800 */
[----:B------:R-:W0:Y:S01]  /*4040*/  MUFU.EX2 R89, R89 ;  /* 0x0000005900597308 */ /* 0x000e220000000800 */
[----:B------:R-:W-:-:S07]  /*4050*/  FADD R225, R218, R225 ;  /* 0x000000e1dae17221 */ /* 0x000fce0000000000 */
[----:B------:R-:W0:Y:S01]  /*4060*/  MUFU.EX2 R87, R87 ;  /* 0x0000005700577308 */ /* 0x000e220000000800 */
[----:B---3--:R-:W-:-:S07]  /*4070*/  FADD R220, R72, R225 ;  /* 0x000000e148dc7221 */ /* 0x008fce0000000000 */
[----:B------:R-:W3:Y:S01]  /*4080*/  MUFU.EX2 R90, R90 ;  /* 0x0000005a005a7308 */ /* 0x000ee20000000800 */
[----:B------:R-:W-:Y:S01]  /*4090*/  FADD R220, R223, R220 ;  /* 0x000000dcdfdc7221 */ /* 0x000fe20000000000 */
[----:B------:R-:W-:-:S06]  /*40a0*/  FMUL R94, R94, 1.4426950216293334961 ;  /* 0x3fb8aa3b5e5e7820 */ /* 0x000fcc0000400000 */
[----:B------:R-:W0:Y:S01]  /*40b0*/  MUFU.EX2 R93, R93 ;  /* 0x0000005d005d7308 */ /* 0x000e220000000800 */
[----:B------:R-:W-:-:S07]  /*40c0*/  FADD R225, R73, R220 ;  /* 0x000000dc49e17221 */ /* 0x000fce0000000000 */
[----:B------:R-:W0:Y:S01]  /*40d0*/  MUFU.EX2 R91, R91 ;  /* 0x0000005b005b7308 */ /* 0x000e220000000800 */
[----:B------:R-:W-:Y:S01]  /*40e0*/  FADD R225, R76, R225 ;  /* 0x000000e14ce17221 */ /* 0x000fe20000000000 */
[----:B------:R-:W-:-:S06]  /*40f0*/  FMUL R98, R98, 1.4426950216293334961 ;  /* 0x3fb8aa3b62627820 */ /* 0x000fcc0000400000 */
[----:B------:R-:W-:Y:S01]  /*4100*/  MUFU.EX2 R97, R97 ;  /* 0x0000006100617308 */ /* 0x000fe20000000800 */
[----:B------:R-:W-:-:S07]  /*4110*/  FADD R220, R74, R225 ;  /* 0x000000e14adc7221 */ /* 0x000fce0000000000 */
[----:B------:R-:W-:Y:S01]  /*4120*/  MUFU.EX2 R95, R95 ;  /* 0x0000005f005f7308 */ /* 0x000fe20000000800 */
[----:B------:R-:W-:Y:S01]  /*4130*/  FADD R220, R77, R220 ;  /* 0x000000dc4ddc7221 */ /* 0x000fe20000000000 */
[----:B------:R-:W-:-:S06]  /*4140*/  FFMA R102, R104, UR8, -R139 ;  /* 0x0000000868667c23 */ /* 0x000fcc000800088b */
[----:B------:R-:W-:Y:S01]  /*4150*/  MUFU.EX2 R101, R101 ;  /* 0x0000006500657308 */ /* 0x000fe20000000800 */
[----:B------:R-:W-:-:S07]  /*4160*/  FADD R225, R75, R220 ;  /* 0x000000dc4be17221 */ /* 0x000fce0000000000 */
[----:B------:R-:W-:Y:S01]  /*4170*/  MUFU.EX2 R105, R105 ;  /* 0x0000006900697308 */ /* 0x000fe20000000800 */
[----:B------:R-:W-:Y:S01]  /*4180*/  FADD R225, R80, R225 ;  /* 0x000000e150e17221 */ /* 0x000fe20000000000 */
[----:B------:R-:W-:Y:S01]  /*4190*/  F2FP.F16.F32.PACK_AB R11, R20, R17 ;  /* 0x00000011140b723e */ /* 0x000fe200000000ff */
[----:B------:R2:W5:Y:S02]  /*41a0*/  @P2 LDG.E.U16 R142, desc[UR26][R184.64] ;  /* 0x0000001ab88e2981 */ /* 0x000564000c1e1500 */
[----:B------:R-:W-:Y:S01]  /*41b0*/  FADD R220, R78, R225 ;  /* 0x000000e14edc7221 */ /* 0x000fe20000000000 */
[----:B------:R-:W-:Y:S01]  /*41c0*/  F2FP.F16.F32.PACK_AB R9, R14, R13 ;  /* 0x0000000d0e09723e */ /* 0x000fe200000000ff */
[----:B------:R2:W5:Y:S02]  /*41d0*/  @P2 LDG.E.U16 R68, desc[UR26][R196.64] ;  /* 0x0000001ac4442981 */ /* 0x000564000c1e1500 */
[----:B-1----:R-:W-:Y:S01]  /*41e0*/  FADD R220, R81, R220 ;  /* 0x000000dc51dc7221 */ /* 0x002fe20000000000 */
[----:B------:R-:W-:Y:S01]  /*41f0*/  MUFU.EX2 R99, R99 ;  /* 0x0000006300637308 */ /* 0x000fe20000000800 */
[----:B------:R2:W5:Y:S02]  /*4200*/  @P2 LDG.E.U16 R69, desc[UR26][R202.64] ;  /* 0x0000001aca452981 */ /* 0x000564000c1e1500 */
[----:B------:R-:W-:-:S04]  /*4210*/  FADD R225, R79, R220 ;  /* 0x000000dc4fe17221 */ /* 0x000fc80000000000 */
[----:B------:R-:W-:-:S04]  /*4220*/  FADD R225, R84, R225 ;  /* 0x000000e154e17221 */ /* 0x000fc80000000000 */
[----:B0-----:R-:W-:-:S04]  /*4230*/  FADD R220, R82, R225 ;  /* 0x000000e152dc7221 */ /* 0x001fc80000000000 */
[----:B------:R-:W-:-:S04]  /*4240*/  FADD R220, R85, R220 ;  /* 0x000000dc55dc7221 */ /* 0x000fc80000000000 */
[----:B------:R-:W-:-:S04]  /*4250*/  FADD R225, R83, R220 ;  /* 0x000000dc53e17221 */ /* 0x000fc80000000000 */
[----:B------:R-:W-:-:S04]  /*4260*/  FADD R225, R88, R225 ;  /* 0x000000e158e17221 */ /* 0x000fc80000000000 */
[----:B----4-:R-:W-:-:S04]  /*4270*/  FADD R220, R86, R225 ;  /* 0x000000e156dc7221 */ /* 0x010fc80000000000 */
[----:B------:R-:W-:-:S04]  /*4280*/  FADD R220, R89, R220 ;  /* 0x000000dc59dc7221 */ /* 0x000fc80000000000 */
[----:B------:R-:W-:Y:S01]  /*4290*/  FADD R225, R87, R220 ;  /* 0x000000dc57e17221 */ /* 0x000fe20000000000 */
[----:B------:R-:W0:Y:S03]  /*42a0*/  MUFU.EX2 R94, R94 ;  /* 0x0000005e005e7308 */ /* 0x000e260000000800 */
[----:B------:R-:W-:-:S04]  /*42b0*/  FADD R225, R92, R225 ;  /* 0x000000e15ce17221 */ /* 0x000fc80000000000 */
[----:B---3--:R-:W-:-:S04]  /*42c0*/  FADD R220, R90, R225 ;  /* 0x000000e15adc7221 */ /* 0x008fc80000000000 */
[----:B------:R-:W-:-:S04]  /*42d0*/  FADD R220, R93, R220 ;  /* 0x000000dc5ddc7221 */ /* 0x000fc80000000000 */
[----:B------:R-:W-:Y:S01]  /*42e0*/  FADD R225, R91, R220 ;  /* 0x000000dc5be17221 */ /* 0x000fe20000000000 */
[----:B------:R-:W1:Y:S03]  /*42f0*/  MUFU.EX2 R98, R98 ;  /* 0x0000006200627308 */ /* 0x000e660000000800 */
[----:B------:R-:W-:-:S04]  /*4300*/  FADD R225, R96, R225 ;  /* 0x000000e160e17221 */ /* 0x000fc80000000000 */
[----:B0-----:R-:W-:-:S04]  /*4310*/  FADD R220, R94, R225 ;  /* 0x000000e15edc7221 */ /* 0x001fc80000000000 */
[----:B------:R-:W-:Y:S01]  /*4320*/  FADD R220, R97, R220 ;  /* 0x000000dc61dc7221 */ /* 0x000fe20000000000 */
[----:B------:R-:W-:-:S03]  /*4330*/  FMUL R102, R102, 1.4426950216293334961 ;  /* 0x3fb8aa3b66667820 */ /* 0x000fc60000400000 */
[----:B------:R-:W-:Y:S01]  /*4340*/  FADD R225, R95, R220 ;  /* 0x000000dc5fe17221 */ /* 0x000fe20000000000 */
[----:B------:R0:W3:Y:S03]  /*4350*/  MUFU.EX2 R104, R103 ;  /* 0x0000006700687308 */ /* 0x0000e60000000800 */
[----:B------:R-:W-:-:S04]  /*4360*/  FADD R225, R100, R225 ;  /* 0x000000e164e17221 */ /* 0x000fc80000000000 */
[----:B-1----:R-:W-:Y:S01]  /*4370*/  FADD R10, R98, R225 ;  /* 0x000000e1620a7221 */ /* 0x002fe20000000000 */
[----:B------:R-:W1:Y:S01]  /*4380*/  MUFU.EX2 R102, R102 ;  /* 0x0000006600667308 */ /* 0x000e620000000800 */
[----:B0-----:R-:W-:Y:S01]  /*4390*/  FMUL R103, R106, 1.4426950216293334961 ;  /* 0x3fb8aa3b6a677820 */ /* 0x001fe20000400000 */
[----:B------:R-:W-:Y:S01]  /*43a0*/  FFMA R106, R108, UR8, -R139 ;  /* 0x000000086c6a7c23 */ /* 0x000fe2000800088b */
[----:B------:R-:W-:Y:S01]  /*43b0*/  FADD R12, R101, R10 ;  /* 0x0000000a650c7221 */ /* 0x000fe20000000000 */
[----:B------:R-:W-:Y:S02]  /*43c0*/  F2FP.F16.F32.PACK_AB R10, R16, R15 ;  /* 0x0000000f100a723e */ /* 0x000fe400000000ff */
[----:B------:R-:W-:Y:S01]  /*43d0*/  FMUL R106, R106, 1.4426950216293334961 ;  /* 0x3fb8aa3b6a6a7820 */ /* 0x000fe20000400000 */
[----:B------:R-:W-:Y:S01]  /*43e0*/  FADD R15, R99, R12 ;  /* 0x0000000c630f7221 */ /* 0x000fe20000000000 */
[----:B------:R-:W0:Y:S03]  /*43f0*/  MUFU.EX2 R103, R103 ;  /* 0x0000006700677308 */ /* 0x000e260000000800 */
[----:B---3--:R-:W-:Y:S01]  /*4400*/  FADD R17, R104, R15 ;  /* 0x0000000f68117221 */ /* 0x008fe20000000000 */
[----:B------:R-:W-:-:S04]  /*4410*/  F2FP.F16.F32.PACK_AB R12, R19, R18 ;  /* 0x00000012130c723e */ /* 0x000fc800000000ff */
[----:B------:R3:W4:Y:S01]  /*4420*/  MUFU.EX2 R108, R107 ;  /* 0x0000006b006c7308 */ /* 0x0007220000000800 */
[----:B-1----:R-:W-:-:S07]  /*4430*/  FADD R18, R102, R17 ;  /* 0x0000001166127221 */ /* 0x002fce0000000000 */
[----:B------:R-:W1:Y:S01]  /*4440*/  MUFU.EX2 R106, R106 ;  /* 0x0000006a006a7308 */ /* 0x000e620000000800 */
[----:B---3--:R-:W-:Y:S01]  /*4450*/  FMUL R107, R110, 1.4426950216293334961 ;  /* 0x3fb8aa3b6e6b7820 */ /* 0x008fe20000400000 */
[----:B------:R-:W-:Y:S01]  /*4460*/  FADD R20, R105, R18 ;  /* 0x0000001269147221 */ /* 0x000fe20000000000 */
[----:B------:R-:W-:Y:S01]  /*4470*/  FFMA R110, R112, UR8, -R139 ;  /* 0x00000008706e7c23 */ /* 0x000fe2000800088b */
[----:B------:R-:W-:-:S04]  /*4480*/  F2FP.F16.F32.PACK_AB R14, R24, R23 ;  /* 0x00000017180e723e */ /* 0x000fc800000000ff */
[----:B------:R-:W3:Y:S01]  /*4490*/  MUFU.EX2 R109, R109 ;  /* 0x0000006d006d7308 */ /* 0x000ee20000000800 */
[----:B0-----:R-:W-:Y:S01]  /*44a0*/  FADD R23, R103, R20 ;  /* 0x0000001467177221 */ /* 0x001fe20000000000 */
[----:B------:R-:W-:Y:S01]  /*44b0*/  FMUL R110, R110, 1.4426950216293334961 ;  /* 0x3fb8aa3b6e6e7820 */ /* 0x000fe20000400000 */
[----:B------:R-:W-:-:S05]  /*44c0*/  F2FP.F16.F32.PACK_AB R15, R28, R25 ;  /* 0x000000191c0f723e */ /* 0x000fca00000000ff */
[----:B------:R-:W0:Y:S01]  /*44d0*/  MUFU.EX2 R107, R107 ;  /* 0x0000006b006b7308 */ /* 0x000e220000000800 */
[----:B----4-:R-:W-:Y:S01]  /*44e0*/  FADD R25, R108, R23 ;  /* 0x000000176c197221 */ /* 0x010fe20000000000 */
[----:B------:R-:W-:-:S06]  /*44f0*/  F2FP.F16.F32.PACK_AB R16, R29, R26 ;  /* 0x0000001a1d10723e */ /* 0x000fcc00000000ff */
[----:B------:R4:W0:Y:S01]  /*4500*/  MUFU.EX2 R112, R111 ;  /* 0x0000006f00707308 */ /* 0x0008220000000800 */
[----:B-1----:R-:W-:-:S07]  /*4510*/  FADD R26, R106, R25 ;  /* 0x000000196a1a7221 */ /* 0x002fce0000000000 */
[----:B------:R-:W1:Y:S01]  /*4520*/  MUFU.EX2 R110, R110 ;  /* 0x0000006e006e7308 */ /* 0x000e620000000800 */
[----:B----4-:R-:W-:Y:S01]  /*4530*/  FMUL R111, R114, 1.4426950216293334961 ;  /* 0x3fb8aa3b726f7820 */ /* 0x010fe20000400000 */
[----:B---3--:R-:W-:Y:S01]  /*4540*/  FADD R28, R109, R26 ;  /* 0x0000001a6d1c7221 */ /* 0x008fe20000000000 */
[----:B------:R-:W-:Y:S01]  /*4550*/  FMUL R114, R115, 1.4426950216293334961 ;  /* 0x3fb8aa3b73727820 */ /* 0x000fe20000400000 */
[----:B------:R-:W-:-:S04]  /*4560*/  F2FP.F16.F32.PACK_AB R18, R31, R30 ;  /* 0x0000001e1f12723e */ /* 0x000fc800000000ff */
[----:B------:R-:W3:Y:S01]  /*4570*/  MUFU.EX2 R113, R113 ;  /* 0x0000007100717308 */ /* 0x000ee20000000800 */
[----:B0-----:R-:W-:Y:S01]  /*4580*/  FADD R31, R107, R28 ;  /* 0x0000001c6b1f7221 */ /* 0x001fe20000000000 */
[----:B------:R-:W-:Y:S01]  /*4590*/  FMUL R115, R116, 1.4426950216293334961 ;  /* 0x3fb8aa3b74737820 */ /* 0x000fe20000400000 */
[----:B------:R-:W-:-:S05]  /*45a0*/  F2FP.F16.F32.PACK_AB R19, R36, R33 ;  /* 0x000000212413723e */ /* 0x000fca00000000ff */
[----:B------:R-:W0:Y:S01]  /*45b0*/  MUFU.EX2 R111, R111 ;  /* 0x0000006f006f7308 */ /* 0x000e220000000800 */
[----:B------:R-:W-:Y:S01]  /*45c0*/  FADD R33, R112, R31 ;  /* 0x0000001f70217221 */ /* 0x000fe20000000000 */
[----:B------:R-:W-:Y:S01]  /*45d0*/  FMUL R116, R117, 1.4426950216293334961 ;  /* 0x3fb8aa3b75747820 */ /* 0x000fe20000400000 */
[----:B------:R-:W-:-:S05]  /*45e0*/  F2FP.F16.F32.PACK_AB R20, R35, R34 ;  /* 0x000000222314723e */ /* 0x000fca00000000ff */
[----:B------:R-:W4:Y:S01]  /*45f0*/  MUFU.EX2 R114, R114 ;  /* 0x0000007200727308 */ /* 0x000f220000000800 */
[----:B-1----:R-:W-:Y:S01]  /*4600*/  FADD R34, R110, R33 ;  /* 0x000000216e227221 */ /* 0x002fe20000000000 */
[----:B------:R-:W-:-:S06]  /*4610*/  FMUL R117, R118, 1.4426950216293334961 ;  /* 0x3fb8aa3b76757820 */ /* 0x000fcc0000400000 */
[----:B------:R-:W1:Y:S01]  /*4620*/  MUFU.EX2 R115, R115 ;  /* 0x0000007300737308 */ /* 0x000e620000000800 */
[----:B---3--:R-:W-:Y:S01]  /*4630*/  FADD R36, R113, R34 ;  /* 0x0000002271247221 */ /* 0x008fe20000000000 */
[----:B------:R-:W-:Y:S01]  /*4640*/  FMUL R118, R119, 1.4426950216293334961 ;  /* 0x3fb8aa3b77767820 */ /* 0x000fe20000400000 */
[----:B------:R-:W-:-:S05]  /*4650*/  F2FP.F16.F32.PACK_AB R23, R44, R39 ;  /* 0x000000272c17723e */ /* 0x000fca00000000ff */
[----:B------:R-:W3:Y:S01]  /*4660*/  MUFU.EX2 R116, R116 ;  /* 0x0000007400747308 */ /* 0x000ee20000000800 */
[----:B0-----:R-:W-:Y:S01]  /*4670*/  FADD R39, R111, R36 ;  /* 0x000000246f277221 */ /* 0x001fe20000000000 */
[----:B------:R-:W-:Y:S01]  /*4680*/  FMUL R119, R120, 1.4426950216293334961 ;  /* 0x3fb8aa3b78777820 */ /* 0x000fe20000400000 */
[----:B------:R-:W-:-:S05]  /*4690*/  F2FP.F16.F32.PACK_AB R13, R22, R21 ;  /* 0x00000015160d723e */ /* 0x000fca00000000ff */
[----:B------:R-:W0:Y:S01]  /*46a0*/  MUFU.EX2 R117, R117 ;  /* 0x0000007500757308 */ /* 0x000e220000000800 */
[----:B------:R-:W-:Y:S01]  /*46b0*/  F2FP.F16.F32.PACK_AB R21, R40, R37 ;  /* 0x000000252815723e */ /* 0x000fe200000000ff */
[----:B----4-:R-:W-:Y:S01]  /*46c0*/  FADD R40, R114, R39 ;  /* 0x0000002772287221 */ /* 0x010fe20000000000 */
[----:B------:R-:W-:Y:S01]  /*46d0*/  FMUL R120, R121, 1.4426950216293334961 ;  /* 0x3fb8aa3b79787820 */ /* 0x000fe20000400000 */
[----:B------:R-:W-:-:S04]  /*46e0*/  F2FP.F16.F32.PACK_AB R25, R48, R43 ;  /* 0x0000002b3019723e */ /* 0x000fc800000000ff */
        /* <DEDUP_REMOVED lines=8> */
[----:B------:R-:W-:Y:S01]  /*4770*/  F2FP.F16.F32.PACK_AB R27, R52, R47 ;  /* 0x0000002f341b723e */ /* 0x000fe200000000ff */
[----:B0-----:R-:W-:Y:S01]  /*4780*/  FADD R47, R117, R44 ;  /* 0x0000002c752f7221 */ /* 0x001fe20000000000 */
[----:B------:R-:W-:-:S05]  /*4790*/  FMUL R123, R124, 1.4426950216293334961 ;  /* 0x3fb8aa3b7c7b7820 */ /* 0x000fca0000400000 */
[----:B------:R-:W0:Y:S01]  /*47a0*/  MUFU.EX2 R121, R121 ;  /* 0x0000007900797308 */ /* 0x000e220000000800 */
[----:B----4-:R-:W-:Y:S01]  /*47b0*/  FADD R48, R118, R47 ;  /* 0x0000002f76307221 */ /* 0x010fe20000000000 */
[----:B------:R-:W-:Y:S01]  /*47c0*/  FMUL R124, R125, 1.4426950216293334961 ;  /* 0x3fb8aa3b7d7c7820 */ /* 0x000fe20000400000 */
[----:B------:R-:W-:-:S05]  /*47d0*/  F2FP.F16.F32.PACK_AB R28, R51, R50 ;  /* 0x00000032331c723e */ /* 0x000fca00000000ff */
[----:B------:R-:W4:Y:S01]  /*47e0*/  MUFU.EX2 R122, R122 ;  /* 0x0000007a007a7308 */ /* 0x000f220000000800 */
[----:B-1----:R-:W-:-:S07]  /*47f0*/  FADD R51, R119, R48 ;  /* 0x0000003077337221 */ /* 0x002fce0000000000 */
[----:B------:R-:W1:Y:S01]  /*4800*/  MUFU.EX2 R123, R123 ;  /* 0x0000007b007b7308 */ /* 0x000e620000000800 */
[----:B---3--:R-:W-:Y:S01]  /*4810*/  FADD R52, R120, R51 ;  /* 0x0000003378347221 */ /* 0x008fe20000000000 */
[----:B------:R-:W-:-:S06]  /*4820*/  F2FP.F16.F32.PACK_AB R31, R60, R55 ;  /* 0x000000373c1f723e */ /* 0x000fcc00000000ff */
[----:B------:R-:W3:Y:S01]  /*4830*/  MUFU.EX2 R124, R124 ;  /* 0x0000007c007c7308 */ /* 0x000ee20000000800 */
[----:B0-----:R-:W-:Y:S01]  /*4840*/  FADD R55, R121, R52 ;  /* 0x0000003479377221 */ /* 0x001fe20000000000 */
[----:B------:R-:W-:Y:S02]  /*4850*/  F2FP.F16.F32.PACK_AB R35, R66, R65 ;  /* 0x000000414223723e */ /* 0x000fe400000000ff */
[----:B------:R-:W-:-:S04]  /*4860*/  F2FP.F16.F32.PACK_AB R29, R56, R53 ;  /* 0x00000035381d723e */ /* 0x000fc800000000ff */
[----:B------:R-:W0:Y:S01]  /*4870*/  MUFU.EX2 R126, R126 ;  /* 0x0000007e007e7308 */ /* 0x000e220000000800 */
[----:B----4-:R-:W-:Y:S01]  /*4880*/  FADD R56, R122, R55 ;  /* 0x000000377a387221 */ /* 0x010fe20000000000 */
[----:B------:R-:W-:-:S06]  /*4890*/  F2FP.F16.F32.PACK_AB R32, R59, R58 ;  /* 0x0000003a3b20723e */ /* 0x000fcc00000000ff */
[----:B------:R-:W4:Y:S01]  /*48a0*/  MUFU.EX2 R65, R127 ;  /* 0x0000007f00417308 */ /* 0x000f220000000800 */
[----:B-1----:R-:W-:-:S07]  /*48b0*/  FADD R59, R123, R56 ;  /* 0x000000387b3b7221 */ /* 0x002fce0000000000 */
[----:B------:R-:W-:Y:S01]  /*48c0*/  MUFU.EX2 R128, R128 ;  /* 0x0000008000807308 */ /* 0x000fe20000000800 */
[----:B------:R-:W-:-:S07]  /*48d0*/  F2FP.F16.F32.PACK_AB R34, R64, R63 ;  /* 0x0000003f4022723e */ /* 0x000fce00000000ff */
[----:B------:R-:W1:Y:S08]  /*48e0*/  MUFU.EX2 R129, R129 ;  /* 0x0000008100817308 */ /* 0x000e700000000800 */
[----:B------:R-:W-:Y:S08]  /*48f0*/  MUFU.EX2 R130, R130 ;  /* 0x0000008200827308 */ /* 0x000ff00000000800 */
[----:B------:R-:W1:Y:S01]  /*4900*/  MUFU.EX2 R131, R131 ;  /* 0x0000008300837308 */ /* 0x000e620000000800 */
[----:B---3--:R-:W-:Y:S01]  /*4910*/  FADD R63, R124, R59 ;  /* 0x0000003b7c3f7221 */ /* 0x008fe20000000000 */
[----:B------:R-:W-:-:S03]  /*4920*/  F2FP.F16.F32.PACK_AB R37, R218, R71 ;  /* 0x00000047da25723e */ /* 0x000fc600000000ff */
[----:B0-----:R-:W-:Y:S01]  /*4930*/  FADD R66, R126, R63 ;  /* 0x0000003f7e427221 */ /* 0x001fe20000000000 */
[----:B------:R-:W-:Y:S02]  /*4940*/  F2FP.F16.F32.PACK_AB R22, R41, R38 ;  /* 0x000000262916723e */ /* 0x000fe400000000ff */
[----:B------:R-:W-:Y:S01]  /*4950*/  F2FP.F16.F32.PACK_AB R24, R45, R42 ;  /* 0x0000002a2d18723e */ /* 0x000fe200000000ff */
[----:B----4-:R-:W-:Y:S01]  /*4960*/  FADD R71, R65, R66 ;  /* 0x0000004241477221 */ /* 0x010fe20000000000 */
[----:B------:R-:W-:Y:S02]  /*4970*/  F2FP.F16.F32.PACK_AB R26, R49, R46 ;  /* 0x0000002e311a723e */ /* 0x000fe400000000ff */
[----:B------:R-:W-:Y:S02]  /*4980*/  F2FP.F16.F32.PACK_AB R30, R57, R54 ;  /* 0x00000036391e723e */ /* 0x000fe400000000ff */
[----:B------:R-:W-:Y:S02]  /*4990*/  F2FP.F16.F32.PACK_AB R33, R62, R61 ;  /* 0x0000003d3e21723e */ /* 0x000fe400000000ff */
[----:B------:R-:W-:-:S02]  /*49a0*/  F2FP.F16.F32.PACK_AB R36, R216, R67 ;  /* 0x00000043d824723e */ /* 0x000fc400000000ff */
[----:B------:R-:W-:Y:S02]  /*49b0*/  F2FP.F16.F32.PACK_AB R38, R223, R72 ;  /* 0x00000048df26723e */ /* 0x000fe400000000ff */
[----:B------:R-:W-:Y:S02]  /*49c0*/  F2FP.F16.F32.PACK_AB R39, R76, R73 ;  /* 0x000000494c27723e */ /* 0x000fe400000000ff */
        /* <DEDUP_REMOVED lines=26> */
[----:B-1----:R-:W-:Y:S02]  /*4b70*/  F2FP.F16.F32.PACK_AB R66, R129, R128 ;  /* 0x000000808142723e */ /* 0x002fe400000000ff */
[----:B------:R-:W-:Y:S01]  /*4b80*/  F2FP.F16.F32.PACK_AB R67, R131, R130 ;  /* 0x000000828343723e */ /* 0x000fe200000000ff */
[----:B--2---:R-:W-:Y:S06]  /*4b90*/  @!P2 BRA `(.L_x_9) ;  /* 0x000000000004a947 */ /* 0x004fec0003800000 */
[----:B------:R0:W-:Y:S02]  /*4ba0*/  STTM.x64 tmem[UR13+0x90], R4 ;  /* 0x00009004000079ed */ /* 0x0001e4000834000d */
.L_x_9:
[----:B-----5:R1:W-:Y:S01]  /*4bb0*/  STS.U16 [R138+UR12+0x1000], R155 ;  /* 0x0010009b8a007988 */ /* 0x0203e2000800040c */
[----:B0-----:R-:W-:Y:S01]  /*4bc0*/  FADD R4, -R139, -INF ;  /* 0xff8000008b047421 */ /* 0x001fe20000000100 */
[----:B------:R-:W-:Y:S01]  /*4bd0*/  UIADD3 UR15, UPT, UPT, UR15, -0x80, URZ ;  /* 0xffffff800f0f7890 */ /* 0x000fe2000fffe0ff */
[----:B------:R-:W-:Y:S01]  /*4be0*/  FADD R128, R128, R71 ;  /* 0x0000004780807221 */ /* 0x000fe20000000000 */
[----:B------:R1:W-:Y:S01]  /*4bf0*/  STS.U16 [R138+UR12+0x1400], R211 ;  /* 0x001400d38a007988 */ /* 0x0003e2000800040c */
[----:B------:R-:W-:-:S03]  /*4c00*/  FMUL R20, R4, 1.4426950216293334961 ;  /* 0x3fb8aa3b04147820 */ /* 0x000fc60000400000 */
[----:B------:R1:W-:Y:S03]  /*4c10*/  STS.U16 [R137+UR12+0x1080], R142 ;  /* 0x0010808e89007988 */ /* 0x0003e6000800040c */
[----:B------:R-:W0:Y:S01]  /*4c20*/  MUFU.EX2 R20, R20 ;  /* 0x0000001400147308 */ /* 0x000e220000000800 */
        /* <DEDUP_REMOVED lines=13> */
[----:B------:R-:W2:Y:S02]  /*4d00*/  FENCE.VIEW.ASYNC.T ;  /* 0x00000000000073c6 */ /* 0x000ea40000000200 */
[----:B--2---:R-:W-:Y:S06]  /*4d10*/  BAR.SYNC.DEFER_BLOCKING 0x0 ;  /* 0x0000000000007b1d */ /* 0x004fec0000010000 */
[----:B------:R-:W2:Y:S01]  /*4d20*/  LDTM.x16 R4, tmem[UR13] ;  /* 0x0000000d000479ee */ /* 0x000ea20008240000 */
[----:B------:R-:W-:Y:S01]  /*4d30*/  NOP ;  /* 0x0000000000007918 */ /* 0x000fe20000000000 */
[----:B01----:R-:W-:Y:S05]  /*4d40*/  @!P2 BRA `(.L_x_10) ;  /* 0x000000000044a947 */ /* 0x003fea0003800000 */
[C---:B--2---:R-:W-:Y:S01]  /*4d50*/  FMUL R4, R20.reuse, R4 ;  /* 0x0000000414047220 */ /* 0x044fe20000400000 */
[C---:B------:R-:W-:Y:S01]  /*4d60*/  FMUL R5, R20.reuse, R5 ;  /* 0x0000000514057220 */ /* 0x040fe20000400000 */
        /* <DEDUP_REMOVED lines=13> */
[----:B------:R-:W-:-:S04]  /*4e40*/  FMUL R19, R20, R19 ;  /* 0x0000001314137220 */ /* 0x000fc80000400000 */
[----:B------:R0:W-:Y:S03]  /*4e50*/  STTM.x16 tmem[UR13], R4 ;  /* 0x00000004000079ed */ /* 0x0001e6000824000d */
.L_x_10:
[----:B--2---:R-:W1:Y:S02]  /*4e60*/  FENCE.VIEW.ASYNC.T ;  /* 0x00000000000073c6 */ /* 0x004e640000000200 */
[----:B-1----:R-:W-:Y:S01]  /*4e70*/  BAR.SYNC.DEFER_BLOCKING 0x0 ;  /* 0x0000000000007b1d */ /* 0x002fe20000010000 */
[----:B------:R-:W-:Y:S01]  /*4e80*/  FADD R129, R129, R128 ;  /* 0x0000008081817221 */ /* 0x000fe20000000000 */
[----:B------:R-:W-:Y:S02]  /*4e90*/  UISETP.GE.AND UP1, UPT, UR15, 0x1, UPT ;  /* 0x000000010f00788c */ /* 0x000fe4000bf26270 */
[----:B------:R-:W-:Y:S01]  /*4ea0*/  UIADD3 UR16, UPT, UPT, UR11, 0x90, URZ ;  /* 0x000000900b107890 */ /* 0x000fe2000fffe0ff */
[----:B------:R-:W-:-:S04]  /*4eb0*/  FADD R130, R130, R129 ;  /* 0x0000008182827221 */ /* 0x000fc80000000000 */
[----:B------:R-:W-:-:S04]  /*4ec0*/  FADD R131, R131, R130 ;  /* 0x0000008283837221 */ /* 0x000fc80000000000 */
[----:B------:R-:W-:Y:S01]  /*4ed0*/  FADD R131, R20, R131 ;  /* 0x0000008314837221 */ /* 0x000fe20000000000 */
[----:B------:R1:W-:Y:S06]  /*4ee0*/  MEMBAR.ALL.CTA ;  /* 0x0000000000007992 */ /* 0x0003ec0000008000 */
[----:B-1----:R-:W1:Y:S02]  /*4ef0*/  FENCE.VIEW.ASYNC.S ;  /* 0x00000000000073c6 */ /* 0x002e640000000000 */
[----:B-1----:R-:W-:Y:S06]  /*4f00*/  BAR.SYNC.DEFER_BLOCKING 0x0 ;  /* 0x0000000000007b1d */ /* 0x002fec0000010000 */
[----:B------:R-:W-:Y:S05]  /*4f10*/  @!P3 BRA `(.L_x_11) ;  /* 0x0000000000c4b947 */ /* 0x000fea0003800000 */
[----:B------:R-:W-:Y:S01]  /*4f20*/  UIADD3 UR5, UPT, UPT, UR12, 0x1000, URZ ;  /* 0x000010000c057890 */ /* 0x000fe2000fffe0ff */
[----:B------:R-:W-:Y:S01]  /*4f30*/  UMOV UR4, URZ ;  /* 0x000000ff00047c82 */ /* 0x000fe20008000000 */
[----:B------:R-:W-:Y:S02]  /*4f40*/  UIADD3 UR7, UPT, UPT, UR11, 0x98, URZ ;  /* 0x000000980b077890 */ /* 0x000fe4000fffe0ff */
[----:B------:R-:W-:Y:S02]  /*4f50*/  USHF.R.U32.HI UR5, URZ, 0x4, UR5 ;  /* 0x00000004ff057899 */ /* 0x000fe40008011605 */
[----:B------:R-:W-:Y:S02]  /*4f60*/  UIADD3 UR18, UPT, UPT, UR11, 0xa0, URZ ;  /* 0x000000a00b127890 */ /* 0x000fe4000fffe0ff */
[----:B------:R-:W-:Y:S02]  /*4f70*/  USGXT.U32 UR8, UR5, 0xe ;  /* 0x0000000e0508789a */ /* 0x000fe40008000000 */
[----:B------:R-:W-:-:S02]  /*4f80*/  UIADD3 UR29, UPT, UPT, UR11, 0xa8, URZ ;  /* 0x000000a80b1d7890 */ /* 0x000fc4000fffe0ff */
[----:B------:R-:W-:Y:S01]  /*4f90*/  UIADD3 UR38, UP2, UPT, UR8, 0x2, URZ ;  /* 0x0000000208267890 */ /* 0x000fe2000ff5e0ff */
[----:B------:R-:W-:Y:S01]  /*4fa0*/  UMOV UR5, URZ ;  /* 0x000000ff00057c82 */ /* 0x000fe20008000000 */
[----:B------:R-:W-:Y:S02]  /*4fb0*/  UIADD3 UR46, UPT, UPT, UR11, 0xb0, URZ ;  /* 0x000000b00b2e7890 */ /* 0x000fe4000fffe0ff */
[----:B------:R-:W-:Y:S02]  /*4fc0*/  UIADD3.X UR39, UPT, UPT, UR4, 0x40004040, URZ, UP2, !UPT ;  /* 0x4000404004277890 */ /* 0x000fe400097fe4ff */
[----:B------:R-:W-:Y:S01]  /*4fd0*/  UIADD3 UR47, UPT, UPT, UR11, 0xb8, URZ ;  /* 0x000000b80b2f7890 */ /* 0x000fe2000fffe0ff */
[----:B------:R-:W-:Y:S01]  /*4fe0*/  UMOV UR4, UR14 ;  /* 0x0000000e00047c82 */ /* 0x000fe20008000000 */
[----:B------:R-:W-:Y:S01]  /*4ff0*/  UIADD3.64 UR42, UPT, UPT, UR38, 0x4, URZ ;  /* 0x00000004262a7897 */ /* 0x000fe2000fffe0ff */
[----:B------:R-:W-:Y:S01]  /*5000*/  UMOV UR56, UR4 ;  /* 0x0000000400387c82 */ /* 0x000fe20008000000 */
[----:B------:R-:W-:-:S02]  /*5010*/  UIADD3.64 UR4, UPT, UPT, UR38, 0x2, URZ ;  /* 0x0000000226047897 */ /* 0x000fc4000fffe0ff */
[----:B------:R-:W-:Y:S02]  /*5020*/  UIADD3.64 UR44, UPT, UPT, UR38, 0x7e, URZ ;  /* 0x0000007e262c7897 */ /* 0x000fe4000fffe0ff */
[----:B------:R-:W-:Y:S02]  /*5030*/  UIADD3.64 UR48, UPT, UPT, UR38, 0x80, URZ ;  /* 0x0000008026307897 */ /* 0x000fe4000fffe0ff */
[----:B------:R-:W-:Y:S02]  /*5040*/  UIADD3 UR52, UPT, UPT, UR11, 0xc0, URZ ;  /* 0x000000c00b347890 */ /* 0x000fe4000fffe0ff */
[----:B------:R-:W-:Y:S01]  /*5050*/  UIADD3.64 UR50, UPT, UPT, UR38, 0x82, URZ ;  /* 0x0000008226327897 */ /* 0x000fe2000fffe0ff */
[----:B------:R-:W-:Y:S01]  /*5060*/  UMOV UR24, 0x0 ;  /* 0x0000000000187882 */ /* 0x000fe20000000000 */
[----:B------:R-:W-:Y:S01]  /*5070*/  UMOV UR25, 0x8040010 ;  /* 0x0804001000197882 */ /* 0x000fe20000000000 */
[----:B------:R-:W-:Y:S02]  /*5080*/  UIADD3 UR53, UPT, UPT, UR11, 0xc8, URZ ;  /* 0x000000c80b357890 */ /* 0x000fe4000fffe0ff */
[----:B------:R-:W-:Y:S01]  /*5090*/  UIADD3.64 UR54, UPT, UPT, UR38, 0x84, URZ ;  /* 0x0000008426367897 */ /* 0x000fe2000fffe0ff */
[----:B------:R-:W-:Y:S01]  /*50a0*/  UMOV UR9, 0x40004040 ;  /* 0x4000404000097882 */ /* 0x000fe20000000000 */
[----:B------:R-:W-:Y:S01]  /*50b0*/  UMOV UR30, 0x0 ;  /* 0x00000000001e7882 */ /* 0x000fe20000000000 */
[----:B------:R-:W-:Y:S01]  /*50c0*/  UMOV UR31, 0x8040010 ;  /* 0x08040010001f7882 */ /* 0x000fe20000000000 */
[----:B------:R-:W-:Y:S01]  /*50d0*/  UMOV UR20, 0x0 ;  /* 0x0000000000147882 */ /* 0x000fe20000000000 */
[----:B------:R-:W-:Y:S01]  /*50e0*/  UMOV UR21, 0x8040010 ;  /* 0x0804001000157882 */ /* 0x000fe20000000000 */
[----:B------:R1:W-:Y:S01]  /*50f0*/  UTCHMMA tmem[UR16], gdesc[UR8], tmem[UR11], tmem[UR24], idesc[UR25], UPT ;  /* 0x00ff1808100079ea */ /* 0x0003e2000b80000b */
        /* <DEDUP_REMOVED lines=15> */
[----:B------:R1:W-:Y:S01]  /*51f0*/  UTCHMMA tmem[UR52], gdesc[UR50], tmem[UR11], tmem[UR34], idesc[UR35], UPT ;  /* 0x00ff2232340079ea */ /* 0x0003e2000b80000b */
[----:B------:R1:W-:Y:S01]  /*5200*/  UTCHMMA tmem[UR53], gdesc[UR54], tmem[UR11], tmem[UR40], idesc[UR41], UPT ;  /* 0x00ff2836350079ea */ /* 0x0003e2000b80000b */
[----:B------:R1:W-:Y:S01]  /*5210*/  UTCBAR [UR56], URZ ;  /* 0x000000ff380073e9 */ /* 0x0003e200080000ff */
[----:B------:R-:W-:Y:S01]  /*5220*/  NOP ;  /* 0x0000000000007918 */ /* 0x000fe20000000000 */
.L_x_11:
[----:B------:R-:W-:Y:S01]  /*5230*/  FSEL R139, R139, -INF , P2 ;  /* 0xff8000008b8b7808 */ /* 0x000fe20001000000 */
[----:B-1----:R-:W-:Y:S01]  /*5240*/  UMOV UR7, URZ ;  /* 0x000000ff00077c82 */ /* 0x002fe20008000000 */
[----:B------:R-:W-:Y:S01]  /*5250*/  FSEL R142, R131, 1, P2 ;  /* 0x3f800000838e7808 */ /* 0x000fe20001000000 */
[----:B------:R-:W-:Y:S06]  /*5260*/  BRA.U !UP1, `(.L_x_12) ;  /* 0x0000003d09bc7547 */ /* 0x000fec000b800000 */
[----:B------:R-:W-:Y:S01]  /*5270*/  UIADD3 UR4, UPT, UPT, UR12, 0x3000, URZ ;  /* 0x000030000c047890 */ /* 0x000fe2000fffe0ff */
[----:B------:R-:W-:Y:S01]  /*5280*/  SHF.L.U32 R143, R143, 0x7, RZ ;  /* 0x000000078f8f7819 */ /* 0x000fe200000006ff */
[----:B------:R-:W-:Y:S01]  /*5290*/  USHF.L.U32 UR17, UR17, 0x7, URZ ;  /* 0x0000000711117899 */ /* 0x000fe200080006ff */
[----:B------:R-:W-:Y:S01]  /*52a0*/  HFMA2 R189, -RZ, RZ, 0, 0 ;  /* 0x00000000ffbd7431 */ /* 0x000fe200000001ff */
[----:B------:R-:W-:Y:S01]  /*52b0*/  USHF.R.U32.HI UR4, URZ, 0x4, UR4 ;  /* 0x00000004ff047899 */ /* 0x000fe20008011604 */
[----:B------:R-:W-:Y:S01]  /*52c0*/  MOV R188, R139 ;  /* 0x0000008b00bc7202 */ /* 0x000fe20000000f00 */
[----:B------:R-:W-:Y:S01]  /*52d0*/  USHF.R.U32.HI UR22, URZ, 0x4, UR12 ;  /* 0x00000004ff167899 */ /* 0x000fe2000801160c */
[----:B------:R-:W-:Y:S01]  /*52e0*/  MOV R155, R143 ;  /* 0x0000008f009b7202 */ /* 0x000fe20000000f00 */
[----:B------:R-:W-:Y:S01]  /*52f0*/  USGXT.U32 UR18, UR4, 0xe ;  /* 0x0000000e0412789a */ /* 0x000fe20008000000 */
[----:B------:R-:W-:Y:S01]  /*5300*/  MOV R154, UR17 ;  /* 0x00000011009a7c02 */ /* 0x000fe20008000f00 */
[----:B------:R-:W-:-:S02]  /*5310*/  USHF.R.U32.HI UR20, URZ, 0x4, UR6 ;  /* 0x00000004ff147899 */ /* 0x000fc40008011606 */
[----:B------:R-:W-:Y:S01]  /*5320*/  UIADD3 UR30, UP2, UPT, UR18, 0x2, URZ ;  /* 0x00000002121e7890 */ /* 0x000fe2000ff5e0ff */
[----:B------:R-:W-:Y:S01]  /*5330*/  UMOV UR4, URZ ;  /* 0x000000ff00047c82 */ /* 0x000fe20008000000 */
[----:B------:R-:W-:Y:S02]  /*5340*/  USGXT.U32 UR22, UR22, 0xe ;  /* 0x0000000e1616789a */ /* 0x000fe40008000000 */
[----:B------:R-:W-:Y:S02]  /*5350*/  UIADD3.X UR31, UPT, UPT, UR4, 0x40004040, URZ, UP2, !UPT ;  /* 0x40004040041f7890 */ /* 0x000fe400097fe4ff */
[----:B------:R-:W-:Y:S01]  /*5360*/  UISETP.NE.U32.AND UP1, UPT, UR19, URZ, UPT ;  /* 0x000000ff1300728c */ /* 0x000fe2000bf25070 */
[----:B------:R-:W1:Y:S01]  /*5370*/  LDCU UR29, c[0x0][0x3a8] ;  /* 0x00007500ff1d77ac */ /* 0x000e620008000800 */
[----:B------:R-:W-:Y:S02]  /*5380*/  USGXT.U32 UR20, UR20, 0xe ;  /* 0x0000000e1414789a */ /* 0x000fe40008000000 */
[----:B------:R-:W-:-:S02]  /*5390*/  ULOP3.LUT UR22, UR22, 0x800000, URZ, 0xfc, !UPT ;  /* 0x0080000016167892 */ /* 0x000fc4000f8efcff */
[----:B------:R-:W-:Y:S02]  /*53a0*/  UIADD3.64 UR32, UPT, UPT, UR30, 0x2, URZ ;  /* 0x000000021e207897 */ /* 0x000fe4000fffe0ff */
[----:B------:R-:W-:Y:S02]  /*53b0*/  UIADD3.64 UR34, UPT, UPT, UR30, 0x4, URZ ;  /* 0x000000041e227897 */ /* 0x000fe4000fffe0ff */
[----:B------:R-:W-:Y:S02]  /*53c0*/  UIADD3.64 UR36, UPT, UPT, UR30, 0x7e, URZ ;  /* 0x0000007e1e247897 */ /* 0x000fe4000fffe0ff */
[----:B------:R-:W-:Y:S02]  /*53d0*/  UIADD3.64 UR38, UPT, UPT, UR30, 0x80, URZ ;  /* 0x000000801e267897 */ /* 0x000fe4000fffe0ff */
[----:B------:R-:W-:Y:S02]  /*53e0*/  UIADD3.64 UR40, UPT, UPT, UR30, 0x82, URZ ;  /* 0x000000821e287897 */ /* 0x000fe4000fffe0ff */
[----:B------:R-:W-:Y:S01]  /*53f0*/  UIADD3.64 UR42, UPT, UPT, UR30, 0x84, URZ ;  /* 0x000000841e2a7897 */ /* 0x000fe2000fffe0ff */
[----:B------:R-:W-:Y:S01]  /*5400*/  UMOV UR21, 0x1 ;  /* 0x0000000100157882 */ /* 0x000fe20000000000 */
[----:B------:R-:W-:-:S10]  /*5410*/  UMOV UR6, URZ ;  /* 0x000000ff00067c82 */ /* 0x000fd40008000000 */
.L_x_17:
[----:B0-----:R-:W-:-:S04]  /*5420*/  IMAD.WIDE R4, R155, 0x2, R174 ;  /* 0x000000029b047825 */ /* 0x001fc800078e02ae */
[C---:B------:R-:W-:Y:S01]  /*5430*/  IMAD.WIDE R6, R155.reuse, 0x2, R172 ;  /* 0x000000029b067825 */ /* 0x040fe200078e02ac */
[----:B------:R0:W2:Y:S03]  /*5440*/  LDG.E.U16 R23, desc[UR26][R4.64] ;  /* 0x0000001a04177981 */ /* 0x0000a6000c1e1500 */
[C---:B------:R-:W-:Y:S01]  /*5450*/  IMAD.WIDE R8, R155.reuse, 0x2, R170 ;  /* 0x000000029b087825 */ /* 0x040fe200078e02aa */
[----:B------:R3:W4:Y:S03]  /*5460*/  LDG.E.U16 R25, desc[UR26][R6.64] ;  /* 0x0000001a06197981 */ /* 0x000726000c1e1500 */
        /* <DEDUP_REMOVED lines=10> */
[----:B0-----:R-:W-:-:S02]  /*5510*/  IMAD.WIDE R4, R155, 0x2, R158 ;  /* 0x000000029b047825 */ /* 0x001fc400078e029e */
[----:B------:R-:W4:Y:S02]  /*5520*/  LDG.E.U16 R19, desc[UR26][R18.64] ;  /* 0x0000001a12137981 */ /* 0x000f24000c1e1500 */
[C---:B---3--:R-:W-:Y:S02]  /*5530*/  IMAD.WIDE R6, R155.reuse, 0x2, R156 ;  /* 0x000000029b067825 */ /* 0x048fe400078e029c */
[----:B------:R-:W3:Y:S02]  /*5540*/  LDG.E.U16 R5, desc[UR26][R4.64] ;  /* 0x0000001a04057981 */ /* 0x000ee4000c1e1500 */
[C---:B------:R-:W-:Y:S02]  /*5550*/  IMAD.WIDE R20, R155.reuse, 0x2, R152 ;  /* 0x000000029b147825 */ /* 0x040fe400078e0298 */
[----:B------:R-:W3:Y:S02]  /*5560*/  LDG.E.U16 R7, desc[UR26][R6.64] ;  /* 0x0000001a06077981 */ /* 0x000ee4000c1e1500 */
[----:B-----5:R-:W-:-:S02]  /*5570*/  IMAD.WIDE R8, R155, 0x2, R150 ;  /* 0x000000029b087825 */ /* 0x020fc400078e0296 */
[----:B------:R-:W5:Y:S02]  /*5580*/  LDG.E.U16 R21, desc[UR26][R20.64] ;  /* 0x0000001a14157981 */ /* 0x000f64000c1e1500 */
[C---:B-1----:R-:W-:Y:S02]  /*5590*/  IMAD.WIDE R10, R155.reuse, 0x2, R148 ;  /* 0x000000029b0a7825 */ /* 0x042fe400078e0294 */
[----:B------:R-:W5:Y:S02]  /*55a0*/  LDG.E.U16 R9, desc[UR26][R8.64] ;  /* 0x0000001a08097981 */ /* 0x000f64000c1e1500 */
[C---:B------:R-:W-:Y:S02]  /*55b0*/  IMAD.WIDE R12, R155.reuse, 0x2, R146 ;  /* 0x000000029b0c7825 */ /* 0x040fe400078e0292 */
[----:B------:R-:W5:Y:S02]  /*55c0*/  LDG.E.U16 R11, desc[UR26][R10.64] ;  /* 0x0000001a0a0b7981 */ /* 0x000f64000c1e1500 */
[----:B------:R-:W-:-:S02]  /*55d0*/  IMAD.WIDE R14, R155, 0x2, R144 ;  /* 0x000000029b0e7825 */ /* 0x000fc400078e0290 */
[----:B------:R-:W5:Y:S02]  /*55e0*/  LDG.E.U16 R13, desc[UR26][R12.64] ;  /* 0x0000001a0c0d7981 */ /* 0x000f64000c1e1500 */
[----:B------:R-:W-:Y:S02]  /*55f0*/  IMAD.WIDE R16, R155, 0x2, R140 ;  /* 0x000000029b107825 */ /* 0x000fe400078e028c */
[----:B------:R-:W5:Y:S04]  /*5600*/  LDG.E.U16 R15, desc[UR26][R14.64] ;  /* 0x0000001a0e0f7981 */ /* 0x000f68000c1e1500 */
[----:B------:R-:W5:Y:S01]  /*5610*/  LDG.E.U16 R17, desc[UR26][R16.64] ;  /* 0x0000001a10117981 */ /* 0x000f62000c1e1500 */
[----:B------:R-:W-:Y:S02]  /*5620*/  UMOV UR8, 0x1 ;  /* 0x0000000100087882 */ /* 0x000fe40000000000 */
[----:B------:R-:W-:-:S04]  /*5630*/  @!UP0 UIADD3 UR8, UPT, UPT, -UR8, 0x100000, URZ ;  /* 0x0010000008088890 */ /* 0x000fc8000fffe1ff */
[----:B------:R-:W-:Y:S02]  /*5640*/  @!UP0 USHF.L.U32 UR9, UR8, 0xb, URZ ;  /* 0x0000000b08098899 */ /* 0x000fe400080006ff */
[----:B------:R-:W-:Y:S01]  /*5650*/  @!UP0 USHF.L.U32 UR8, UR8, 0x1, URZ ;  /* 0x0000000108088899 */ /* 0x000fe200080006ff */
[----:B------:R-:W-:Y:S01]  /*5660*/  VOTEU.ALL UP2, P1 ;  /* 0x0000000000ff7886 */ /* 0x000fe20000840000 */
[----:B--2---:R0:W-:Y:S04]  /*5670*/  STS.U16 [R2+UR12+0x2000], R23 ;  /* 0x0020001702007988 */ /* 0x0041e8000800040c */
[----:B----4-:R0:W-:Y:S04]  /*5680*/  STS.U16 [R2+UR12+0x2100], R25 ;  /* 0x0021001902007988 */ /* 0x0101e8000800040c */
[----:B------:R0:W-:Y:S04]  /*5690*/  STS.U16 [R2+UR12+0x2200], R27 ;  /* 0x0022001b02007988 */ /* 0x0001e8000800040c */
[----:B------:R0:W-:Y:S04]  /*56a0*/  STS.U16 [R2+UR12+0x2300], R29 ;  /* 0x0023001d02007988 */ /* 0x0001e8000800040c */
[----:B------:R0:W-:Y:S04]  /*56b0*/  STS.U16 [R2+UR12+0x2400], R31 ;  /* 0x0024001f02007988 */ /* 0x0001e8000800040c */
[----:B------:R0:W-:Y:S04]  /*56c0*/  STS.U16 [R2+UR12+0x2500], R33 ;  /* 0x0025002102007988 */ /* 0x0001e8000800040c */
[----:B------:R0:W-:Y:S04]  /*56d0*/  STS.U16 [R2+UR12+0x2600], R35 ;  /* 0x0026002302007988 */ /* 0x0001e8000800040c */
[----:B------:R0:W-:Y:S04]  /*56e0*/  STS.U16 [R2+UR12+0x2700], R19 ;  /* 0x0027001302007988 */ /* 0x0001e8000800040c */
[----:B---3--:R0:W-:Y:S04]  /*56f0*/  STS.U16 [R2+UR12+0x2800], R5 ;  /* 0x0028000502007988 */ /* 0x0081e8000800040c */
[----:B------:R0:W-:Y:S04]  /*5700*/  STS.U16 [R2+UR12+0x2900], R7 ;  /* 0x0029000702007988 */ /* 0x0001e8000800040c */
[----:B-----5:R0:W-:Y:S04]  /*5710*/  STS.U16 [R2+UR12+0x2a00], R21 ;  /* 0x002a001502007988 */ /* 0x0201e8000800040c */
[----:B------:R0:W-:Y:S04]  /*5720*/  STS.U16 [R2+UR12+0x2b00], R9 ;  /* 0x002b000902007988 */ /* 0x0001e8000800040c */
[----:B------:R0:W-:Y:S04]  /*5730*/  STS.U16 [R2+UR12+0x2c00], R11 ;  /* 0x002c000b02007988 */ /* 0x0001e8000800040c */
[----:B------:R0:W-:Y:S04]  /*5740*/  STS.U16 [R2+UR12+0x2d00], R13 ;  /* 0x002d000d02007988 */ /* 0x0001e8000800040c */
[----:B------:R0:W-:Y:S04]  /*5750*/  STS.U16 [R2+UR12+0x2e00], R15 ;  /* 0x002e000f02007988 */ /* 0x0001e8000800040c */
[----:B------:R0:W-:Y:S01]  /*5760*/  STS.U16 [R2+UR12+0x2f00], R17 ;  /* 0x002f001102007988 */ /* 0x0001e2000800040c */
[----:B------:R1:W-:Y:S06]  /*5770*/  MEMBAR.ALL.CTA ;  /* 0x0000000000007992 */ /* 0x0003ec0000008000 */
[----:B-1----:R-:W-:Y:S04]  /*5780*/  FENCE.VIEW.ASYNC.S ;  /* 0x00000000000073c6 */ /* 0x002fe80000000000 */
[----:B------:R-:W1:Y:S02]  /*5790*/  FENCE.VIEW.ASYNC.S ;  /* 0x00000000000073c6 */ /* 0x000e640000000000 */
[----:B-1----:R0:W1:Y:S02]  /*57a0*/  @!UP2 SYNCS.EXCH.64 URZ, [UR12+0x4010], UR8 ;  /* 0x004010080cffa5b2 */ /* 0x0020640008000100 */
[----:B-1----:R-:W-:Y:S06]  /*57b0*/  BAR.SYNC.DEFER_BLOCKING 0x0 ;  /* 0x0000000000007b1d */ /* 0x002fec0000010000 */
[----:B0-----:R-:W-:Y:S05]  /*57c0*/  BRA.U UP1, `(.L_x_13) ;  /* 0x00000001012c7547 */ /* 0x001fea000b800000 */
[----:B------:R-:W-:Y:S01]  /*57d0*/  UIADD3 UR8, UPT, UPT, UR12, 0x4010, URZ ;  /* 0x000040100c087890 */ /* 0x000fe2000fffe0ff */
[----:B------:R-:W-:Y:S01]  /*57e0*/  UMOV UR9, URZ ;  /* 0x000000ff00097c82 */ /* 0x000fe20008000000 */
[----:B------:R-:W-:Y:S01]  /*57f0*/  UMOV UR23, 0x40004040 ;  /* 0x4000404000177882 */ /* 0x000fe20000000000 */
[----:B------:R-:W-:Y:S01]  /*5800*/  UMOV UR24, UR20 ;  /* 0x0000001400187c82 */ /* 0x000fe20008000000 */
[----:B------:R-:W-:Y:S01]  /*5810*/  UMOV UR25, 0xc0004010 ;  /* 0xc000401000197882 */ /* 0x000fe20000000000 */
[----:B------:R-:W-:Y:S01]  /*5820*/  UMOV UR44, 0x0 ;  /* 0x00000000002c7882 */ /* 0x000fe20000000000 */
[----:B------:R-:W-:Y:S01]  /*5830*/  UMOV UR45, 0x8208010 ;  /* 0x08208010002d7882 */ /* 0x000fe20000000000 */
[----:B------:R-:W-:Y:S01]  /*5840*/  UMOV UR8, UR8 ;  /* 0x0000000800087c82 */ /* 0x000fe20008000000 */
[----:B------:R0:W-:Y:S01]  /*5850*/  UTCHMMA gdesc[UR22], gdesc[UR24], tmem[UR28], tmem[UR44], idesc[UR45], !UPT ;  /* 0x00ff2c18160075ea */ /* 0x0001e2000f80001c */
[----:B------:R0:W-:Y:S01]  /*5860*/  UTCBAR [UR8], URZ ;  /* 0x000000ff080073e9 */ /* 0x0001e200080000ff */
[----:B------:R-:W-:-:S02]  /*5870*/  NOP ;  /* 0x0000000000007918 */ /* 0x000fc40000000000 */
.L_x_13:
[----:B------:R-:W1:Y:S02]  /*5880*/  SYNCS.PHASECHK.TRANS64.TRYWAIT P2, [UR12+0x4010], RZ ;  /* 0x004010ffff0075a7 */ /* 0x000e64000804110c */
[----:B-1----:R-:W-:Y:S05]  /*5890*/  @!P2 BRA `(.L_x_14) ;  /* 0x00000048000ca947 */ /* 0x002fea0003800000 */
.L_x_23:
[----:B------:R-:W-:Y:S01]  /*58a0*/  BAR.SYNC.DEFER_BLOCKING 0x0 ;  /* 0x0000000000007b1d */ /* 0x000fe20000010000 */
[----:B------:R-:W-:-:S05]  /*58b0*/  SHF.L.U32 R189, R189, 0x1f, RZ ;  /* 0x0000001fbdbd7819 */ /* 0x000fca00000006ff */
[----:B------:R-:W1:Y:S01]  /*58c0*/  LDTM.x128 R4, tmem[UR13+0x10] ;  /* 0x0000100d000479ee */ /* 0x000e6200083c0000 */
[----:B------:R-:W2:Y:S01]  /*58d0*/  @!P1 SYNCS.CCTL.IV [UR12+0x4010] ;  /* 0x00401000ff0099b1 */ /* 0x000ea2000800000c */
[----:B------:R-:W-:Y:S01]  /*58e0*/  NOP ;  /* 0x0000000000007918 */ /* 0x000fe20000000000 */
[----:B-1----:R-:W-:Y:S01]  /*58f0*/  FMUL R139, R4, UR29 ;  /* 0x0000001d048b7c20 */ /* 0x002fe20008400000 */
[----:B------:R-:W-:Y:S01]  /*5900*/  FMUL R210, R5, UR29 ;  /* 0x0000001d05d27c20 */ /* 0x000fe20008400000 */
[----:B------:R-:W-:Y:S01]  /*5910*/  FMUL R211, R6, UR29 ;  /* 0x0000001d06d37c20 */ /* 0x000fe20008400000 */
[----:B------:R-:W-:Y:S01]  /*5920*/  FMUL R212, R7, UR29 ;  /* 0x0000001d07d47c20 */ /* 0x000fe20008400000 */
[----:B------:R-:W-:Y:S01]  /*5930*/  FMUL R213, R8, UR29 ;  /* 0x0000001d08d57c20 */ /* 0x000fe20008400000 */
[----:B--2---:R-:W1:Y:S02]  /*5940*/  SYNCS.PHASECHK.TRANS64.TRYWAIT P2, [UR14], R189 ;  /* 0x000000bdff0075a7 */ /* 0x004e64000804110e */
        /* <DEDUP_REMOVED lines=185> */
[----:B------:R-:W-:-:S04]  /*64e0*/  FMNMX3 R139, R139, R210, R213, !PT ;  /* 0x000000d28b8b7276 */ /* 0x000fc800078000d5 */
[----:B------:R-:W-:-:S05]  /*64f0*/  FMNMX3 R139, R139, R211, R188, !PT ;  /* 0x000000d38b8b7276 */ /* 0x000fca00078000bc */
        /* <DEDUP_REMOVED lines=8> */
[--C-:B------:R-:W-:Y:S01]  /*6580*/  FFMA R6, R8, UR29, -R139.reuse ;  /* 0x0000001d08067c23 */ /* 0x100fe2000800088b */
[--C-:B------:R-:W-:Y:S01]  /*6590*/  FFMA R9, R9, UR29, -R139.reuse ;  /* 0x0000001d09097c23 */ /* 0x100fe2000800088b */
[--C-:B------:R-:W-:Y:S01]  /*65a0*/  FFMA R14, R14, UR29, -R139.reuse ;  /* 0x0000001d0e0e7c23 */ /* 0x100fe2000800088b */
[----:B------:R2:W-:Y:S01]  /*65b0*/  MUFU.EX2 R8, R210 ;  /* 0x000000d200087308 */ /* 0x0005e20000000800 */
[--C-:B------:R-:W-:Y:S01]  /*65c0*/  FFMA R10, R10, UR29, -R139.reuse ;  /* 0x0000001d0a0a7c23 */ /* 0x100fe2000800088b */
[----:B------:R-:W-:Y:S01]  /*65d0*/  FMUL R212, R11, 1.4426950216293334961 ;  /* 0x3fb8aa3b0bd47820 */ /* 0x000fe20000400000 */
[--C-:B------:R-:W-:Y:S01]  /*65e0*/  FFMA R23, R23, UR29, -R139.reuse ;  /* 0x0000001d17177c23 */ /* 0x100fe2000800088b */
[----:B------:R-:W-:Y:S01]  /*65f0*/  FMUL R7, R9, 1.4426950216293334961 ;  /* 0x3fb8aa3b09077820 */ /* 0x000fe20000400000 */
[----:B------:R-:W-:Y:S01]  /*6600*/  FMUL R11, R14, 1.4426950216293334961 ;  /* 0x3fb8aa3b0e0b7820 */ /* 0x000fe20000400000 */
[--C-:B------:R-:W-:Y:S01]  /*6610*/  FFMA R19, R19, UR29, -R139.reuse ;  /* 0x0000001d13137c23 */ /* 0x100fe2000800088b */
[----:B------:R-:W-:Y:S01]  /*6620*/  FMUL R9, R10, 1.4426950216293334961 ;  /* 0x3fb8aa3b0a097820 */ /* 0x000fe20000400000 */
[--C-:B------:R-:W-:Y:S01]  /*6630*/  FFMA R14, R16, UR29, -R139.reuse ;  /* 0x0000001d100e7c23 */ /* 0x100fe2000800088b */
[----:B--2---:R-:W-:Y:S01]  /*6640*/  FMUL R210, R15, 1.4426950216293334961 ;  /* 0x3fb8aa3b0fd27820 */ /* 0x004fe20000400000 */
[--C-:B------:R-:W-:Y:S01]  /*6650*/  FFMA R22, R22, UR29, -R139.reuse ;  /* 0x0000001d16167c23 */ /* 0x100fe2000800088b */
[--C-:B------:R-:W-:Y:S01]  /*6660*/  FFMA R10, R12, UR29, -R139.reuse ;  /* 0x0000001d0c0a7c23 */ /* 0x100fe2000800088b */
[--C-:B------:R-:W-:Y:S01]  /*6670*/  FFMA R25, R25, UR29, -R139.reuse ;  /* 0x0000001d19197c23 */ /* 0x100fe2000800088b */
[----:B------:R2:W-:Y:S01]  /*6680*/  MUFU.EX2 R16, R210 ;  /* 0x000000d200107308 */ /* 0x0005e20000000800 */
[--C-:B------:R-:W-:Y:S01]  /*6690*/  FFMA R4, R4, UR29, -R139.reuse ;  /* 0x0000001d04047c23 */ /* 0x100fe2000800088b */
[--C-:B------:R-:W-:Y:S01]  /*66a0*/  FFMA R26, R26, UR29, -R139.reuse ;  /* 0x0000001d1a1a7c23 */ /* 0x100fe2000800088b */
[--C-:B------:R-:W-:Y:S01]  /*66b0*/  FFMA R29, R29, UR29, -R139.reuse ;  /* 0x0000001d1d1d7c23 */ /* 0x100fe2000800088b */
[--C-:B------:R-:W-:Y:S01]  /*66c0*/  FFMA R27, R27, UR29, -R139.reuse ;  /* 0x0000001d1b1b7c23 */ /* 0x100fe2000800088b */
[--C-:B------:R-:W-:Y:S01]  /*66d0*/  FFMA R28, R28, UR29, -R139.reuse ;  /* 0x0000001d1c1c7c23 */ /* 0x100fe2000800088b */
[----:B------:R-:W-:Y:S01]  /*66e0*/  FMUL R4, R4, 1.4426950216293334961 ;  /* 0x3fb8aa3b04047820 */ /* 0x000fe20000400000 */
[--C-:B------:R-:W-:Y:S01]  /*66f0*/  FFMA R32, R32, UR29, -R139.reuse ;  /* 0x0000001d20207c23 */ /* 0x100fe2000800088b */
[----:B------:R3:W-:Y:S01]  /*6700*/  MUFU.EX2 R12, R212 ;  /* 0x000000d4000c7308 */ /* 0x0007e20000000800 */
[----:B--2---:R-:W-:Y:S01]  /*6710*/  FMUL R210, R23, 1.4426950216293334961 ;  /* 0x3fb8aa3b17d27820 */ /* 0x004fe20000400000 */
[----:B------:R-:W-:Y:S01]  /*6720*/  FMUL R23, R25, 1.4426950216293334961 ;  /* 0x3fb8aa3b19177820 */ /* 0x000fe20000400000 */
[----:B------:R-:W-:Y:S01]  /*6730*/  FMUL R25, R26, 1.4426950216293334961 ;  /* 0x3fb8aa3b1a197820 */ /* 0x000fe20000400000 */
[----:B------:R-:W-:Y:S01]  /*6740*/  FMUL R26, R27, 1.4426950216293334961 ;  /* 0x3fb8aa3b1b1a7820 */ /* 0x000fe20000400000 */
[--C-:B------:R-:W-:Y:S01]  /*6750*/  FFMA R35, R35, UR29, -R139.reuse ;  /* 0x0000001d23237c23 */ /* 0x100fe2000800088b */
[----:B------:R-:W-:Y:S01]  /*6760*/  FMUL R27, R28, 1.4426950216293334961 ;  /* 0x3fb8aa3b1c1b7820 */ /* 0x000fe20000400000 */
[--C-:B------:R-:W-:Y:S01]  /*6770*/  FFMA R33, R33, UR29, -R139.reuse ;  /* 0x0000001d21217c23 */ /* 0x100fe2000800088b */
[--C-:B------:R-:W-:Y:S01]  /*6780*/  FFMA R28, R30, UR29, -R139.reuse ;  /* 0x0000001d1e1c7c23 */ /* 0x100fe2000800088b */
[----:B---3--:R-:W-:Y:S01]  /*6790*/  FMUL R212, R19, 1.4426950216293334961 ;  /* 0x3fb8aa3b13d47820 */ /* 0x008fe20000400000 */
[----:B------:R-:W-:Y:S01]  /*67a0*/  FMUL R19, R22, 1.4426950216293334961 ;  /* 0x3fb8aa3b16137820 */ /* 0x000fe20000400000 */
        /* <DEDUP_REMOVED lines=8> */
[--C-:B------:R-:W-:Y:S01]  /*6830*/  FFMA R46, R46, UR29, -R139.reuse ;  /* 0x0000001d2e2e7c23 */ /* 0x100fe2000800088b */
[--C-:B------:R-:W-:Y:S01]  /*6840*/  FFMA R42, R42, UR29, -R139.reuse ;  /* 0x0000001d2a2a7c23 */ /* 0x100fe2000800088b */
[----:B------:R-:W-:Y:S01]  /*6850*/  MUFU.EX2 R4, R4 ;  /* 0x0000000400047308 */ /* 0x000fe20000000800 */
[----:B--2---:R-:W-:Y:S01]  /*6860*/  FMUL R210, R29, 1.4426950216293334961 ;  /* 0x3fb8aa3b1dd27820 */ /* 0x004fe20000400000 */
[----:B------:R-:W-:Y:S01]  /*6870*/  FMUL R29, R32, 1.4426950216293334961 ;  /* 0x3fb8aa3b201d7820 */ /* 0x000fe20000400000 */
[----:B------:R-:W-:Y:S01]  /*6880*/  FMUL R32, R33, 1.4426950216293334961 ;  /* 0x3fb8aa3b21207820 */ /* 0x000fe20000400000 */
[----:B------:R-:W-:Y:S01]  /*6890*/  FMUL R33, R34, 1.4426950216293334961 ;  /* 0x3fb8aa3b22217820 */ /* 0x000fe20000400000 */
[--C-:B------:R-:W-:Y:S01]  /*68a0*/  FFMA R34, R36, UR29, -R139.reuse ;  /* 0x0000001d24227c23 */ /* 0x100fe2000800088b */
[--C-:B------:R-:W-:Y:S01]  /*68b0*/  FFMA R47, R47, UR29, -R139.reuse ;  /* 0x0000001d2f2f7c23 */ /* 0x100fe2000800088b */
[--C-:B------:R-:W-:Y:S01]  /*68c0*/  FFMA R48, R48, UR29, -R139.reuse ;  /* 0x0000001d30307c23 */ /* 0x100fe2000800088b */
[----:B------:R2:W-:Y:S01]  /*68d0*/  MUFU.EX2 R30, R210 ;  /* 0x000000d2001e7308 */ /* 0x0005e20000000800 */
[--C-:B------:R-:W-:Y:S01]  /*68e0*/  FFMA R49, R49, UR29, -R139.reuse ;  /* 0x0000001d31317c23 */ /* 0x100fe2000800088b */
[--C-:B------:R-:W-:Y:S01]  /*68f0*/  FFMA R50, R50, UR29, -R139.reuse ;  /* 0x0000001d32327c23 */ /* 0x100fe2000800088b */
[--C-:B------:R-:W-:Y:S01]  /*6900*/  FFMA R53, R53, UR29, -R139.reuse ;  /* 0x0000001d35357c23 */ /* 0x100fe2000800088b */
[----:B------:R-:W-:Y:S01]  /*6910*/  FMUL R6, R6, 1.4426950216293334961 ;  /* 0x3fb8aa3b06067820 */ /* 0x000fe20000400000 */
[--C-:B------:R-:W-:Y:S01]  /*6920*/  FFMA R51, R51, UR29, -R139.reuse ;  /* 0x0000001d33337c23 */ /* 0x100fe2000800088b */
[--C-:B------:R-:W-:Y:S01]  /*6930*/  FFMA R52, R52, UR29, -R139.reuse ;  /* 0x0000001d34347c23 */ /* 0x100fe2000800088b */
[--C-:B------:R-:W-:Y:S01]  /*6940*/  FFMA R63, R63, UR29, -R139.reuse ;  /* 0x0000001d3f3f7c23 */ /* 0x100fe2000800088b */
[----:B------:R-:W3:Y:S01]  /*6950*/  MUFU.EX2 R211, R211 ;  /* 0x000000d300d37308 */ /* 0x000ee20000000800 */
[----:B--2---:R-:W-:Y:S01]  /*6960*/  FMUL R210, R35, 1.4426950216293334961 ;  /* 0x3fb8aa3b23d27820 */ /* 0x004fe20000400000 */
[----:B------:R-:W-:Y:S01]  /*6970*/  FMUL R35, R38, 1.4426950216293334961 ;  /* 0x3fb8aa3b26237820 */ /* 0x000fe20000400000 */
[----:B------:R-:W-:Y:S01]  /*6980*/  FMUL R38, R39, 1.4426950216293334961 ;  /* 0x3fb8aa3b27267820 */ /* 0x000fe20000400000 */
[----:B------:R-:W-:Y:S01]  /*6990*/  FMUL R39, R40, 1.4426950216293334961 ;  /* 0x3fb8aa3b28277820 */ /* 0x000fe20000400000 */
[----:B------:R-:W-:Y:S01]  /*69a0*/  FMUL R40, R41, 1.4426950216293334961 ;  /* 0x3fb8aa3b29287820 */ /* 0x000fe20000400000 */
[----:B------:R-:W-:Y:S01]  /*69b0*/  FMUL R41, R42, 1.4426950216293334961 ;  /* 0x3fb8aa3b2a297820 */ /* 0x000fe20000400000 */
        /* <DEDUP_REMOVED lines=8> */
[----:B------:R-:W-:Y:S01]  /*6a40*/  FMUL R69, R69, 1.4426950216293334961 ;  /* 0x3fb8aa3b45457820 */ /* 0x000fe20000400000 */
[----:B------:R-:W4:Y:S01]  /*6a50*/  MUFU.EX2 R5, R5 ;  /* 0x0000000500057308 */ /* 0x000f220000000800 */
[----:B--2---:R-:W-:Y:S01]  /*6a60*/  FMUL R210, R43, 1.4426950216293334961 ;  /* 0x3fb8aa3b2bd27820 */ /* 0x004fe20000400000 */
[----:B------:R-:W-:Y:S01]  /*6a70*/  FMUL R43, R46, 1.4426950216293334961 ;  /* 0x3fb8aa3b2e2b7820 */ /* 0x000fe20000400000 */
[----:B------:R-:W-:Y:S01]  /*6a80*/  FMUL R46, R47, 1.4426950216293334961 ;  /* 0x3fb8aa3b2f2e7820 */ /* 0x000fe20000400000 */
[----:B------:R-:W-:Y:S01]  /*6a90*/  FMUL R47, R48, 1.4426950216293334961 ;  /* 0x3fb8aa3b302f7820 */ /* 0x000fe20000400000 */
[----:B------:R-:W-:Y:S01]  /*6aa0*/  FMUL R48, R49, 1.4426950216293334961 ;  /* 0x3fb8aa3b31307820 */ /* 0x000fe20000400000 */
[----:B------:R-:W-:Y:S01]  /*6ab0*/  FMUL R49, R50, 1.4426950216293334961 ;  /* 0x3fb8aa3b32317820 */ /* 0x000fe20000400000 */
[----:B------:R-:W-:Y:S01]  /*6ac0*/  FMUL R50, R51, 1.4426950216293334961 ;  /* 0x3fb8aa3b33327820 */ /* 0x000fe20000400000 */
[----:B------:R2:W-:Y:S01]  /*6ad0*/  MUFU.EX2 R44, R210 ;  /* 0x000000d2002c7308 */ /* 0x0005e20000000800 */
[----:B------:R-:W-:Y:S01]  /*6ae0*/  FMUL R51, R52, 1.4426950216293334961 ;  /* 0x3fb8aa3b34337820 */ /* 0x000fe20000400000 */
[--C-:B------:R-:W-:Y:S01]  /*6af0*/  FFMA R52, R54, UR29, -R139.reuse ;  /* 0x0000001d36347c23 */ /* 0x100fe2000800088b */
[----:B------:R-:W-:Y:S01]  /*6b00*/  FMUL R13, R13, 1.4426950216293334961 ;  /* 0x3fb8aa3b0d0d7820 */ /* 0x000fe20000400000 */
[----:B------:R-:W-:Y:S01]  /*6b10*/  FMUL R14, R14, 1.4426950216293334961 ;  /* 0x3fb8aa3b0e0e7820 */ /* 0x000fe20000400000 */
[--C-:B------:R-:W-:Y:S01]  /*6b20*/  FFMA R17, R17, UR29, -R139.reuse ;  /* 0x0000001d11117c23 */ /* 0x100fe2000800088b */
[--C-:B------:R-:W-:Y:S01]  /*6b30*/  FFMA R57, R57, UR29, -R139.reuse ;  /* 0x0000001d39397c23 */ /* 0x100fe2000800088b */
[----:B------:R-:W-:Y:S01]  /*6b40*/  FMUL R15, R18, 1.4426950216293334961 ;  /* 0x3fb8aa3b120f7820 */ /* 0x000fe20000400000 */
[----:B------:R-:W5:Y:S01]  /*6b50*/  MUFU.EX2 R6, R6 ;  /* 0x0000000600067308 */ /* 0x000f620000000800 */
[----:B--2---:R-:W-:Y:S01]  /*6b60*/  FMUL R210, R53, 1.4426950216293334961 ;  /* 0x3fb8aa3b35d27820 */ /* 0x004fe20000400000 */
[--C-:B------:R-:W-:Y:S01]  /*6b70*/  FFMA R18, R20, UR29, -R139.reuse ;  /* 0x0000001d14127c23 */ /* 0x100fe2000800088b */
[--C-:B------:R-:W-:Y:S01]  /*6b80*/  FFMA R56, R56, UR29, -R139.reuse ;  /* 0x0000001d38387c23 */ /* 0x100fe2000800088b */
[----:B------:R-:W-:Y:S01]  /*6b90*/  FMUL R17, R17, 1.4426950216293334961 ;  /* 0x3fb8aa3b11117820 */ /* 0x000fe20000400000 */
[--C-:B------:R-:W-:Y:S01]  /*6ba0*/  FFMA R67, R67, UR29, -R139.reuse ;  /* 0x0000001d43437c23 */ /* 0x100fe2000800088b */
[--C-:B------:R-:W-:Y:S01]  /*6bb0*/  FFMA R70, R70, UR29, -R139.reuse ;  /* 0x0000001d46467c23 */ /* 0x100fe2000800088b */
[----:B------:R-:W-:Y:S01]  /*6bc0*/  FMUL R53, R56, 1.4426950216293334961 ;  /* 0x3fb8aa3b38357820 */ /* 0x000fe20000400000 */
[----:B------:R2:W-:Y:S01]  /*6bd0*/  MUFU.EX2 R54, R210 ;  /* 0x000000d200367308 */ /* 0x0005e20000000800 */
[--C-:B------:R-:W-:Y:S01]  /*6be0*/  FFMA R71, R71, UR29, -R139.reuse ;  /* 0x0000001d47477c23 */ /* 0x100fe2000800088b */
[--C-:B------:R-:W-:Y:S01]  /*6bf0*/  FFMA R56, R58, UR29, -R139.reuse ;  /* 0x0000001d3a387c23 */ /* 0x100fe2000800088b */
[----:B------:R-:W-:Y:S01]  /*6c00*/  FMUL R18, R18, 1.4426950216293334961 ;  /* 0x3fb8aa3b12127820 */ /* 0x000fe20000400000 */
[--C-:B------:R-:W-:Y:S01]  /*6c10*/  FFMA R21, R21, UR29, -R139.reuse ;  /* 0x0000001d15157c23 */ /* 0x100fe2000800088b */
[----:B------:R-:W-:Y:S01]  /*6c20*/  FMUL R71, R71, 1.4426950216293334961 ;  /* 0x3fb8aa3b47477820 */ /* 0x000fe20000400000 */
[--C-:B------:R-:W-:Y:S01]  /*6c30*/  FFMA R60, R60, UR29, -R139.reuse ;  /* 0x0000001d3c3c7c23 */ /* 0x100fe2000800088b */
[----:B------:R-:W-:Y:S01]  /*6c40*/  FFMA R61, R61, UR29, -R139 ;  /* 0x0000001d3d3d7c23 */ /* 0x000fe2000800088b */
[----:B------:R-:W0:Y:S01]  /*6c50*/  MUFU.EX2 R7, R7 ;  /* 0x0000000700077308 */ /* 0x000e220000000800 */
[----:B--2---:R-:W-:Y:S01]  /*6c60*/  FMUL R210, R63, 1.4426950216293334961 ;  /* 0x3fb8aa3b3fd27820 */ /* 0x004fe20000400000 */
[----:B------:R-:W-:Y:S01]  /*6c70*/  FMUL R63, R66, 1.4426950216293334961 ;  /* 0x3fb8aa3b423f7820 */ /* 0x000fe20000400000 */
[----:B------:R-:W-:Y:S01]  /*6c80*/  FMUL R66, R68, 1.4426950216293334961 ;  /* 0x3fb8aa3b44427820 */ /* 0x000fe20000400000 */
[----:B---3--:R-:W-:Y:S01]  /*6c90*/  FADD R68, R4, R211 ;  /* 0x000000d304447221 */ /* 0x008fe20000000000 */
[----:B------:R-:W-:Y:S01]  /*6ca0*/  FMUL R21, R21, 1.4426950216293334961 ;  /* 0x3fb8aa3b15157820 */ /* 0x000fe20000400000 */
[--C-:B------:R-:W-:Y:S01]  /*6cb0*/  FFMA R62, R62, UR29, -R139.reuse ;  /* 0x0000001d3e3e7c23 */ /* 0x100fe2000800088b */
[--C-:B------:R-:W-:Y:S01]  /*6cc0*/  FFMA R72, R72, UR29, -R139.reuse ;  /* 0x0000001d48487c23 */ /* 0x100fe2000800088b */
[----:B------:R-:W2:Y:S01]  /*6cd0*/  MUFU.EX2 R9, R9 ;  /* 0x0000000900097308 */ /* 0x000ea20000000800 */
[----:B------:R-:W-:Y:S01]  /*6ce0*/  FMUL R22, R22, 1.4426950216293334961 ;  /* 0x3fb8aa3b16167820 */ /* 0x000fe20000400000 */
[--C-:B------:R-:W-:Y:S01]  /*6cf0*/  FFMA R86, R86, UR29, -R139.reuse ;  /* 0x0000001d56567c23 */ /* 0x100fe2000800088b */
[----:B------:R-:W-:Y:S01]  /*6d00*/  FMUL R72, R72, 1.4426950216293334961 ;  /* 0x3fb8aa3b48487820 */ /* 0x000fe20000400000 */
[--C-:B------:R-:W-:Y:S01]  /*6d10*/  FFMA R31, R31, UR29, -R139.reuse ;  /* 0x0000001d1f1f7c23 */ /* 0x100fe2000800088b */
        /* <DEDUP_REMOVED lines=11> */
[----:B------:R-:W3:Y:S01]  /*6dd0*/  MUFU.EX2 R10, R10 ;  /* 0x0000000a000a7308 */ /* 0x000ee20000000800 */
[----:B----4-:R-:W-:Y:S01]  /*6de0*/  FADD R69, R5, R68 ;  /* 0x0000004405457221 */ /* 0x010fe20000000000 */
[--C-:B------:R-:W-:Y:S01]  /*6df0*/  FFMA R79, R79, UR29, -R139.reuse ;  /* 0x0000001d4f4f7c23 */ /* 0x100fe2000800088b */
[--C-:B------:R-:W-:Y:S01]  /*6e00*/  FFMA R80, R80, UR29, -R139.reuse ;  /* 0x0000001d50507c23 */ /* 0x100fe2000800088b */
[----:B------:R-:W-:Y:S01]  /*6e10*/  FFMA R81, R81, UR29, -R139 ;  /* 0x0000001d51517c23 */ /* 0x000fe2000800088b */
[----:B------:R-:W-:Y:S01]  /*6e20*/  FADD R69, R8, R69 ;  /* 0x0000004508457221 */ /* 0x000fe20000000000 */
[--C-:B------:R-:W-:Y:S01]  /*6e30*/  FFMA R82, R82, UR29, -R139.reuse ;  /* 0x0000001d52527c23 */ /* 0x100fe2000800088b */
[----:B------:R-:W-:Y:S01]  /*6e40*/  FFMA R83, R83, UR29, -R139 ;  /* 0x0000001d53537c23 */ /* 0x000fe2000800088b */
[----:B------:R-:W4:Y:S01]  /*6e50*/  MUFU.EX2 R13, R13 ;  /* 0x0000000d000d7308 */ /* 0x000f220000000800 */
[----:B-----5:R-:W-:Y:S01]  /*6e60*/  FADD R68, R6, R69 ;  /* 0x0000004506447221 */ /* 0x020fe20000000000 */
[----:B------:R-:W-:Y:S01]  /*6e70*/  FMUL R28, R28, 1.4426950216293334961 ;  /* 0x3fb8aa3b1c1c7820 */ /* 0x000fe20000400000 */
[----:B------:R-:W-:Y:S01]  /*6e80*/  FMUL R31, R31, 1.4426950216293334961 ;  /* 0x3fb8aa3b1f1f7820 */ /* 0x000fe20000400000 */
[----:B------:R-:W-:Y:S01]  /*6e90*/  FMUL R34, R34, 1.4426950216293334961 ;  /* 0x3fb8aa3b22227820 */ /* 0x000fe20000400000 */
[----:B0-----:R-:W-:Y:S01]  /*6ea0*/  FADD R68, R7, R68 ;  /* 0x0000004407447221 */ /* 0x001fe20000000000 */
[----:B------:R-:W-:Y:S01]  /*6eb0*/  FMUL R37, R37, 1.4426950216293334961 ;  /* 0x3fb8aa3b25257820 */ /* 0x000fe20000400000 */
[----:B------:R-:W-:Y:S01]  /*6ec0*/  FMUL R42, R42, 1.4426950216293334961 ;  /* 0x3fb8aa3b2a2a7820 */ /* 0x000fe20000400000 */
[----:B------:R-:W0:Y:S01]  /*6ed0*/  MUFU.EX2 R11, R11 ;  /* 0x0000000b000b7308 */ /* 0x000e220000000800 */
[----:B--2---:R-:W-:Y:S01]  /*6ee0*/  FADD R69, R9, R68 ;  /* 0x0000004409457221 */ /* 0x004fe20000000000 */
[----:B------:R-:W-:Y:S01]  /*6ef0*/  FMUL R45, R45, 1.4426950216293334961 ;  /* 0x3fb8aa3b2d2d7820 */ /* 0x000fe20000400000 */
[----:B------:R-:W-:Y:S01]  /*6f00*/  FMUL R52, R52, 1.4426950216293334961 ;  /* 0x3fb8aa3b34347820 */ /* 0x000fe20000400000 */
[----:B------:R-:W-:Y:S01]  /*6f10*/  FMUL R55, R55, 1.4426950216293334961 ;  /* 0x3fb8aa3b37377820 */ /* 0x000fe20000400000 */
[----:B------:R-:W-:Y:S01]  /*6f20*/  FADD R69, R12, R69 ;  /* 0x000000450c457221 */ /* 0x000fe20000000000 */
[----:B------:R-:W-:Y:S01]  /*6f30*/  FMUL R56, R56, 1.4426950216293334961 ;  /* 0x3fb8aa3b38387820 */ /* 0x000fe20000400000 */
[----:B------:R-:W-:Y:S01]  /*6f40*/  FMUL R59, R59, 1.4426950216293334961 ;  /* 0x3fb8aa3b3b3b7820 */ /* 0x000fe20000400000 */
[----:B------:R2:W-:Y:S01]  /*6f50*/  MUFU.EX2 R20, R212 ;  /* 0x000000d400147308 */ /* 0x0005e20000000800 */
[----:B---3--:R-:W-:Y:S01]  /*6f60*/  FADD R68, R10, R69 ;  /* 0x000000450a447221 */ /* 0x008fe20000000000 */
[----:B------:R-:W-:Y:S01]  /*6f70*/  FMUL R65, R65, 1.4426950216293334961 ;  /* 0x3fb8aa3b41417820 */ /* 0x000fe20000400000 */
[----:B------:R-:W-:Y:S01]  /*6f80*/  FMUL R74, R74, 1.4426950216293334961 ;  /* 0x3fb8aa3b4a4a7820 */ /* 0x000fe20000400000 */
[----:B------:R-:W-:Y:S01]  /*6f90*/  FMUL R75, R75, 1.4426950216293334961 ;  /* 0x3fb8aa3b4b4b7820 */ /* 0x000fe20000400000 */
[----:B------:R-:W-:Y:S01]  /*6fa0*/  FMUL R76, R76, 1.4426950216293334961 ;  /* 0x3fb8aa3b4c4c7820 */ /* 0x000fe20000400000 */
[----:B------:R-:W-:Y:S01]  /*6fb0*/  FMUL R77, R77, 1.4426950216293334961 ;  /* 0x3fb8aa3b4d4d7820 */ /* 0x000fe20000400000 */
[----:B------:R-:W-:Y:S01]  /*6fc0*/  FMUL R78, R78, 1.4426950216293334961 ;  /* 0x3fb8aa3b4e4e7820 */ /* 0x000fe20000400000 */
[----:B------:R-:W3:Y:S01]  /*6fd0*/  MUFU.EX2 R14, R14 ;  /* 0x0000000e000e7308 */ /* 0x000ee20000000800 */
[----:B--2---:R-:W-:Y:S01]  /*6fe0*/  FMUL R212, R57, 1.4426950216293334961 ;  /* 0x3fb8aa3b39d47820 */ /* 0x004fe20000400000 */
[----:B------:R-:W-:Y:S01]  /*6ff0*/  FMUL R57, R60, 1.4426950216293334961 ;  /* 0x3fb8aa3b3c397820 */ /* 0x000fe20000400000 */
[----:B------:R-:W-:Y:S01]  /*7000*/  FMUL R60, R61, 1.4426950216293334961 ;  /* 0x3fb8aa3b3d3c7820 */ /* 0x000fe20000400000 */
[----:B------:R-:W-:Y:S01]  /*7010*/  FMUL R61, R62, 1.4426950216293334961 ;  /* 0x3fb8aa3b3e3d7820 */ /* 0x000fe20000400000 */
[--C-:B------:R-:W-:Y:S01]  /*7020*/  FFMA R62, R64, UR29, -R139.reuse ;  /* 0x0000001d403e7c23 */ /* 0x100fe2000800088b */
[----:B------:R-:W-:Y:S01]  /*7030*/  FMUL R79, R79, 1.4426950216293334961 ;  /* 0x3fb8aa3b4f4f7820 */ /* 0x000fe20000400000 */
[----:B------:R-:W-:Y:S01]  /*7040*/  FMUL R80, R80, 1.4426950216293334961 ;  /* 0x3fb8aa3b50507820 */ /* 0x000fe20000400000 */
[----:B------:R2:W-:Y:S01]  /*7050*/  MUFU.EX2 R58, R212 ;  /* 0x000000d4003a7308 */ /* 0x0005e20000000800 */
[----:B------:R-:W-:Y:S01]  /*7060*/  FMUL R62, R62, 1.4426950216293334961 ;  /* 0x3fb8aa3b3e3e7820 */ /* 0x000fe20000400000 */
[----:B------:R-:W-:Y:S01]  /*7070*/  FMUL R81, R81, 1.4426950216293334961 ;  /* 0x3fb8aa3b51517820 */ /* 0x000fe20000400000 */
[----:B------:R-:W-:Y:S01]  /*7080*/  FMUL R82, R82, 1.4426950216293334961 ;  /* 0x3fb8aa3b52527820 */ /* 0x000fe20000400000 */
[----:B------:R-:W-:Y:S01]  /*7090*/  FMUL R83, R83, 1.4426950216293334961 ;  /* 0x3fb8aa3b53537820 */ /* 0x000fe20000400000 */
[--C-:B------:R-:W-:Y:S01]  /*70a0*/  FFMA R73, R73, UR29, -R139.reuse ;  /* 0x0000001d49497c23 */ /* 0x100fe2000800088b */
[----:B------:R-:W-:-:S02]  /*70b0*/  FFMA R89, R89, UR29, -R139 ;  /* 0x0000001d59597c23 */ /* 0x000fc4000800088b */
[----:B------:R-:W5:Y:S01]  /*70c0*/  MUFU.EX2 R17, R17 ;  /* 0x0000001100117308 */ /* 0x000f620000000800 */
[----:B--2---:R-:W-:Y:S01]  /*70d0*/  FMUL R212, R67, 1.4426950216293334961 ;  /* 0x3fb8aa3b43d47820 */ /* 0x004fe20000400000 */
[----:B------:R-:W-:Y:S01]  /*70e0*/  FMUL R67, R70, 1.4426950216293334961 ;  /* 0x3fb8aa3b46437820 */ /* 0x000fe20000400000 */
[----:B----4-:R-:W-:Y:S01]  /*70f0*/  FADD R70, R13, R68 ;  /* 0x000000440d467221 */ /* 0x010fe20000000000 */
[----:B------:R-:W-:Y:S01]  /*7100*/  FFMA R68, R84, UR29, -R139 ;  /* 0x0000001d54447c23 */ /* 0x000fe2000800088b */
[----:B------:R-:W-:-:S03]  /*7110*/  FMUL R73, R73, 1.4426950216293334961 ;  /* 0x3fb8aa3b49497820 */ /* 0x000fc60000400000 */
[----:B------:R-:W2:Y:S01]  /*7120*/  MUFU.EX2 R15, R15 ;  /* 0x0000000f000f7308 */ /* 0x000ea20000000800 */
[----:B------:R-:W-:Y:S01]  /*7130*/  FMUL R69, R68, 1.4426950216293334961 ;  /* 0x3fb8aa3b44457820 */ /* 0x000fe20000400000 */
[----:B------:R-:W-:-:S04]  /*7140*/  FFMA R68, R85, UR29, -R139 ;  /* 0x0000001d55447c23 */ /* 0x000fc8000800088b */
[----:B------:R-:W-:Y:S01]  /*7150*/  FMUL R224, R68, 1.4426950216293334961 ;  /* 0x3fb8aa3b44e07820 */ /* 0x000fe20000400000 */
[----:B------:R-:W-:Y:S01]  /*7160*/  FFMA R68, R87, UR29, -R139 ;  /* 0x0000001d57447c23 */ /* 0x000fe2000800088b */
[----:B------:R0:W-:Y:S08]  /*7170*/  MUFU.EX2 R214, R71 ;  /* 0x0000004700d67308 */ /* 0x0001f00000000800 */
[----:B------:R-:W4:Y:S01]  /*7180*/  MUFU.EX2 R18, R18 ;  /* 0x0000001200127308 */ /* 0x000f220000000800 */
[----:B0-----:R-:W-:-:S04]  /*7190*/  FADD R71, R11, R70 ;  /* 0x000000460b477221 */ /* 0x001fc80000000000 */
[----:B------:R-:W-:-:S03]  /*71a0*/  FADD R71, R16, R71 ;  /* 0x0000004710477221 */ /* 0x000fc60000000000 */
[----:B------:R-:W0:Y:S01]  /*71b0*/  MUFU.EX2 R21, R21 ;  /* 0x0000001500157308 */ /* 0x000e220000000800 */
[----:B---3--:R-:W-:-:S04]  /*71c0*/  FADD R70, R14, R71 ;  /* 0x000000470e467221 */ /* 0x008fc80000000000 */
[----:B-----5:R-:W-:-:S03]  /*71d0*/  FADD R70, R17, R70 ;  /* 0x0000004611467221 */ /* 0x020fc60000000000 */
[----:B------:R-:W3:Y:S01]  /*71e0*/  MUFU.EX2 R19, R19 ;  /* 0x0000001300137308 */ /* 0x000ee20000000800 */
[----:B--2---:R-:W-:Y:S01]  /*71f0*/  FADD R71, R15, R70 ;  /* 0x000000460f477221 */ /* 0x004fe20000000000 */
[----:B------:R-:W-:-:S03]  /*7200*/  FMUL R70, R86, 1.4426950216293334961 ;  /* 0x3fb8aa3b56467820 */ /* 0x000fc60000400000 */
[----:B------:R-:W-:-:S03]  /*7210*/  FADD R71, R20, R71 ;  /* 0x0000004714477221 */ /* 0x000fc60000000000 */
[----:B------:R-:W-:Y:S08]  /*7220*/  MUFU.EX2 R64, R210 ;  /* 0x000000d200407308 */ /* 0x000ff00000000800 */
[----:B------:R-:W-:Y:S08]  /*7230*/  MUFU.EX2 R210, R212 ;  /* 0x000000d400d27308 */ /* 0x000ff00000000800 */
[----:B------:R-:W2:Y:S08]  /*7240*/  MUFU.EX2 R22, R22 ;  /* 0x0000001600167308 */ /* 0x000eb00000000800 */
[----:B------:R4:W-:Y:S08]  /*7250*/  MUFU.EX2 R212, R72 ;  /* 0x0000004800d47308 */ /* 0x0009f00000000800 */
[----:B------:R-:W5:Y:S01]  /*7260*/  MUFU.EX2 R23, R23 ;  /* 0x0000001700177308 */ /* 0x000f620000000800 */
[----:B----4-:R-:W-:Y:S01]  /*7270*/  FADD R72, R18, R71 ;  /* 0x0000004712487221 */ /* 0x010fe20000000000 */
[----:B------:R-:W-:Y:S01]  /*7280*/  FMUL R71, R68, 1.4426950216293334961 ;  /* 0x3fb8aa3b44477820 */ /* 0x000fe20000400000 */
[----:B------:R-:W-:-:S02]  /*7290*/  FFMA R68, R88, UR29, -R139 ;  /* 0x0000001d58447c23 */ /* 0x000fc4000800088b */
[----:B0-----:R-:W-:Y:S02]  /*72a0*/  FADD R72, R21, R72 ;  /* 0x0000004815487221 */ /* 0x001fe40000000000 */
[----:B------:R-:W-:Y:S01]  /*72b0*/  FMUL R86, R68, 1.4426950216293334961 ;  /* 0x3fb8aa3b44567820 */ /* 0x000fe20000400000 */
[----:B------:R3:W-:Y:S08]  /*72c0*/  MUFU.EX2 R85, R69 ;  /* 0x0000004500557308 */ /* 0x0007f00000000800 */
[----:B------:R-:W0:Y:S01]  /*72d0*/  MUFU.EX2 R25, R25 ;  /* 0x0000001900197308 */ /* 0x000e220000000800 */
[----:B---3--:R-:W-:-:S04]  /*72e0*/  FADD R69, R19, R72 ;  /* 0x0000004813457221 */ /* 0x008fc80000000000 */
[----:B------:R-:W-:-:S03]  /*72f0*/  FADD R69, R24, R69 ;  /* 0x0000004518457221 */ /* 0x000fc60000000000 */
[----:B------:R-:W3:Y:S01]  /*7300*/  MUFU.EX2 R26, R26 ;  /* 0x0000001a001a7308 */ /* 0x000ee20000000800 */
[----:B--2---:R-:W-:Y:S01]  /*7310*/  FADD R68, R22, R69 ;  /* 0x0000004516447221 */ /* 0x004fe20000000000 */
[----:B------:R-:W-:-:S06]  /*7320*/  MOV R69, R177 ;  /* 0x000000b100457202 */ /* 0x000fcc0000000f00 */
[----:B------:R-:W2:Y:S08]  /*7330*/  MUFU.EX2 R27, R27 ;  /* 0x0000001b001b7308 */ /* 0x000eb00000000800 */
[----:B------:R-:W4:Y:S08]  /*7340*/  MUFU.EX2 R28, R28 ;  /* 0x0000001c001c7308 */ /* 0x000f300000000800 */
[----:B------:R-:W0:Y:S08]  /*7350*/  MUFU.EX2 R31, R31 ;  /* 0x0000001f001f7308 */ /* 0x000e300000000800 */
        /* <DEDUP_REMOVED lines=45> */
[----:B------:R5:W0:Y:S08]  /*7630*/  MUFU.EX2 R87, R70 ;  /* 0x0000004600577308 */ /* 0x000a300000000800 */
[----:B------:R0:W2:Y:S01]  /*7640*/  MUFU.EX2 R217, R73 ;  /* 0x0000004900d97308 */ /* 0x0000a20000000800 */
[----:B-----5:R-:W-:Y:S01]  /*7650*/  FADD R70, R23, R68 ;  /* 0x0000004417467221 */ /* 0x020fe20000000000 */
[----:B------:R-:W-:-:S05]  /*7660*/  MOV R68, R176 ;  /* 0x000000b000447202 */ /* 0x000fca0000000f00 */
[----:B------:R-:W-:-:S04]  /*7670*/  IMAD.WIDE R68, R154, 0x2, R68 ;  /* 0x000000029a447825 */ /* 0x000fc800078e0244 */
[----:B0-----:R-:W-:Y:S01]  /*7680*/  FADD R73, R25, R70 ;  /* 0x0000004619497221 */ /* 0x001fe20000000000 */
[----:B-1-34-:R-:W-:Y:S06]  /*7690*/  @!P2 BRA `(.L_x_15) ;  /* 0x000000280098a947 */ /* 0x01afec0003800000 */
.L_x_24:
[----:B------:R-:W-:Y:S01]  /*76a0*/  FADD R70, R26, R73 ;  /* 0x000000491a467221 */ /* 0x000fe20000000000 */
[----:B------:R-:W-:Y:S01]  /*76b0*/  IMAD.WIDE R78, R154, 0x2, R186 ;  /* 0x000000029a4e7825 */ /* 0x000fe200078e02ba */
[----:B------:R0:W3:Y:S03]  /*76c0*/  LDG.E.U16 R69, desc[UR26][R68.64] ;  /* 0x0000001a44457981 */ /* 0x0000e6000c1e1500 */
[----:B------:R-:W-:Y:S01]  /*76d0*/  FMUL R89, R89, 1.4426950216293334961 ;  /* 0x3fb8aa3b59597820 */ /* 0x000fe20000400000 */
[----:B--2---:R-:W-:Y:S01]  /*76e0*/  FADD R73, R27, R70 ;  /* 0x000000461b497221 */ /* 0x004fe20000000000 */
[----:B------:R1:W2:Y:S03]  /*76f0*/  LDG.E.U16 R71, desc[UR26][R78.64] ;  /* 0x0000001a4e477981 */ /* 0x0002a6000c1e1500 */
[----:B------:R-:W-:-:S04]  /*7700*/  FADD R73, R30, R73 ;  /* 0x000000491e497221 */ /* 0x000fc80000000000 */
[----:B0-----:R-:W-:-:S04]  /*7710*/  FADD R68, R28, R73 ;  /* 0x000000491c447221 */ /* 0x001fc80000000000 */
[----:B-1----:R-:W-:-:S04]  /*7720*/  FADD R78, R31, R68 ;  /* 0x000000441f4e7221 */ /* 0x002fc80000000000 */
[----:B------:R-:W-:-:S04]  /*7730*/  FADD R81, R29, R78 ;  /* 0x0000004e1d517221 */ /* 0x000fc80000000000 */
[----:B------:R-:W-:-:S04]  /*7740*/  FADD R80, R32, R81 ;  /* 0x0000005120507221 */ /* 0x000fc80000000000 */
[----:B------:R-:W-:-:S04]  /*7750*/  FADD R81, R33, R80 ;  /* 0x0000005021517221 */ /* 0x000fc80000000000 */
[----:B------:R-:W-:Y:S01]  /*7760*/  FADD R81, R36, R81 ;  /* 0x0000005124517221 */ /* 0x000fe20000000000 */
[----:B------:R-:W-:-:S04]  /*7770*/  IMAD.WIDE R76, R154, 0x2, R184 ;  /* 0x000000029a4c7825 */ /* 0x000fc800078e02b8 */
[----:B------:R-:W-:Y:S01]  /*7780*/  FADD R226, R34, R81 ;  /* 0x0000005122e27221 */ /* 0x000fe20000000000 */
[C---:B------:R-:W-:Y:S01]  /*7790*/  IMAD.WIDE R72, R154.reuse, 0x2, R182 ;  /* 0x000000029a487825 */ /* 0x040fe200078e02b6 */
[----:B------:R0:W4:Y:S03]  /*77a0*/  LDG.E.U16 R70, desc[UR26][R76.64] ;  /* 0x0000001a4c467981 */ /* 0x000126000c1e1500 */
[----:B------:R-:W-:Y:S01]  /*77b0*/  FADD R226, R37, R226 ;  /* 0x000000e225e27221 */ /* 0x000fe20000000000 */
[----:B------:R1:W5:Y:S01]  /*77c0*/  MUFU.EX2 R189, R89 ;  /* 0x0000005900bd7308 */ /* 0x0003620000000800 */
[----:B------:R-:W-:Y:S01]  /*77d0*/  FFMA R93, R93, UR29, -R139 ;  /* 0x0000001d5d5d7c23 */ /* 0x000fe2000800088b */
[----:B------:R-:W2:Y:S01]  /*77e0*/  LDG.E.U16 R73, desc[UR26][R72.64] ;  /* 0x0000001a48497981 */ /* 0x000ea2000c1e1500 */
[----:B0-----:R-:W-:-:S04]  /*77f0*/  IMAD.WIDE R76, R154, 0x2, R180 ;  /* 0x000000029a4c7825 */ /* 0x001fc800078e02b4 */
[----:B-1----:R-:W-:Y:S01]  /*7800*/  FADD R89, R35, R226 ;  /* 0x000000e223597221 */ /* 0x002fe20000000000 */
[----:B------:R0:W2:Y:S01]  /*7810*/  LDG.E.U16 R72, desc[UR26][R76.64] ;  /* 0x0000001a4c487981 */ /* 0x0000a2000c1e1500 */
[----:B------:R-:W-:Y:S01]  /*7820*/  FMUL R93, R93, 1.4426950216293334961 ;  /* 0x3fb8aa3b5d5d7820 */ /* 0x000fe20000400000 */
[--C-:B------:R-:W-:Y:S01]  /*7830*/  FFMA R96, R96, UR29, -R139.reuse ;  /* 0x0000001d60607c23 */ /* 0x100fe2000800088b */
[----:B------:R-:W-:Y:S01]  /*7840*/  FFMA R82, R94, UR29, -R139 ;  /* 0x0000001d5e527c23 */ /* 0x000fe2000800088b */
[----:B------:R-:W-:-:S04]  /*7850*/  IMAD.WIDE R74, R154, 0x2, R196 ;  /* 0x000000029a4a7825 */ /* 0x000fc800078e02c4 */
[----:B0-----:R-:W-:Y:S01]  /*7860*/  FADD R76, R38, R89 ;  /* 0x00000059264c7221 */ /* 0x001fe20000000000 */
[----:B------:R0:W-:Y:S01]  /*7870*/  MUFU.EX2 R94, R93 ;  /* 0x0000005d005e7308 */ /* 0x0001e20000000800 */
[----:B------:R-:W-:Y:S01]  /*7880*/  FFMA R91, R91, UR29, -R139 ;  /* 0x0000001d5b5b7c23 */ /* 0x000fe2000800088b */
[----:B------:R-:W-:-:S04]  /*7890*/  IMAD.WIDE R78, R154, 0x2, R194 ;  /* 0x000000029a4e7825 */ /* 0x000fc800078e02c2 */
[----:B------:R-:W-:Y:S01]  /*78a0*/  FADD R89, R39, R76 ;  /* 0x0000004c27597221 */ /* 0x000fe20000000000 */
[----:B------:R-:W-:Y:S01]  /*78b0*/  FFMA R92, R92, UR29, -R139 ;  /* 0x0000001d5c5c7c23 */ /* 0x000fe2000800088b */
[----:B------:R-:W-:Y:S01]  /*78c0*/  IMAD.WIDE R228, R154, 0x2, R204 ;  /* 0x000000029ae47825 */ /* 0x000fe200078e02cc */
[----:B------:R-:W2:Y:S03]  /*78d0*/  LDG.E.U16 R68, desc[UR26][R74.64] ;  /* 0x0000001a4a447981 */ /* 0x000ea6000c1e1500 */
[----:B0-----:R-:W-:Y:S01]  /*78e0*/  FMUL R93, R96, 1.4426950216293334961 ;  /* 0x3fb8aa3b605d7820 */ /* 0x001fe20000400000 */
[----:B------:R-:W-:Y:S01]  /*78f0*/  FADD R96, R40, R89 ;  /* 0x0000005928607221 */ /* 0x000fe20000000000 */
[----:B------:R-:W-:Y:S01]  /*7900*/  FMUL R227, R91, 1.4426950216293334961 ;  /* 0x3fb8aa3b5be37820 */ /* 0x000fe20000400000 */
[----:B------:R-:W-:Y:S01]  /*7910*/  FMUL R91, R92, 1.4426950216293334961 ;  /* 0x3fb8aa3b5c5b7820 */ /* 0x000fe20000400000 */
[----:B------:R-:W-:-:S04]  /*7920*/  IMAD.WIDE R80, R154, 0x2, R178 ;  /* 0x000000029a507825 */ /* 0x000fc800078e02b2 */
[----:B------:R-:W-:Y:S01]  /*7930*/  FADD R231, R41, R96 ;  /* 0x0000006029e77221 */ /* 0x000fe20000000000 */
[----:B------:R-:W-:Y:S01]  /*7940*/  FMUL R92, R82, 1.4426950216293334961 ;  /* 0x3fb8aa3b525c7820 */ /* 0x000fe20000400000 */
[----:B------:R0:W2:Y:S01]  /*7950*/  LDG.E.U16 R75, desc[UR26][R78.64] ;  /* 0x0000001a4e4b7981 */ /* 0x0000a2000c1e1500 */
[----:B------:R-:W-:-:S04]  /*7960*/  IMAD.WIDE R82, R154, 0x2, R192 ;  /* 0x000000029a527825 */ /* 0x000fc800078e02c0 */
[----:B------:R-:W-:Y:S01]  /*7970*/  FADD R231, R44, R231 ;  /* 0x000000e72ce77221 */ /* 0x000fe20000000000 */
[----:B------:R1:W2:Y:S01]  /*7980*/  LDG.E.U16 R74, desc[UR26][R228.64] ;  /* 0x0000001ae44a7981 */ /* 0x0002a2000c1e1500 */
[----:B------:R-:W-:Y:S01]  /*7990*/  FFMA R97, R97, UR29, -R139 ;  /* 0x0000001d61617c23 */ /* 0x000fe2000800088b */
[C---:B------:R-:W-:Y:S02]  /*79a0*/  IMAD.WIDE R232, R154.reuse, 0x2, R208 ;  /* 0x000000029ae87825 */ /* 0x040fe400078e02d0 */
[----:B------:R5:W2:Y:S02]  /*79b0*/  LDG.E.U16 R77, desc[UR26][R80.64] ;  /* 0x0000001a504d7981 */ /* 0x000aa4000c1e1500 */
[C---:B0-----:R-:W-:Y:S02]  /*79c0*/  IMAD.WIDE R78, R154.reuse, 0x2, R202 ;  /* 0x000000029a4e7825 */ /* 0x041fe400078e02ca */
[----:B------:R0:W2:Y:S02]  /*79d0*/  LDG.E.U16 R76, desc[UR26][R82.64] ;  /* 0x0000001a524c7981 */ /* 0x0000a4000c1e1500 */
[----:B-1----:R-:W-:-:S04]  /*79e0*/  IMAD.WIDE R228, R154, 0x2, R200 ;  /* 0x000000029ae47825 */ /* 0x002fc800078e02c8 */
[----:B------:R-:W-:Y:S01]  /*79f0*/  FADD R96, R42, R231 ;  /* 0x000000e72a607221 */ /* 0x000fe20000000000 */
[----:B------:R-:W2:Y:S01]  /*7a00*/  LDG.E.U16 R79, desc[UR26][R78.64] ;  /* 0x0000001a4e4f7981 */ /* 0x000ea2000c1e1500 */
[----:B-----5:R-:W-:-:S04]  /*7a10*/  IMAD.WIDE R80, R154, 0x2, R190 ;  /* 0x000000029a507825 */ /* 0x020fc800078e02be */
[----:B0-----:R-:W-:Y:S01]  /*7a20*/  FFMA R82, R98, UR29, -R139 ;  /* 0x0000001d62527c23 */ /* 0x001fe2000800088b */
[----:B------:R-:W-:-:S04]  /*7a30*/  IMAD.WIDE R230, R154, 0x2, R198 ;  /* 0x000000029ae67825 */ /* 0x000fc800078e02c6 */
[----:B------:R-:W-:Y:S01]  /*7a40*/  FMUL R89, R97, 1.4426950216293334961 ;  /* 0x3fb8aa3b61597820 */ /* 0x000fe20000400000 */
[----:B------:R-:W5:Y:S04]  /*7a50*/  LDG.E.U16 R81, desc[UR26][R80.64] ;  /* 0x0000001a50517981 */ /* 0x000f68000c1e1500 */
[----:B------:R0:W2:Y:S01]  /*7a60*/  LDG.E.U16 R78, desc[UR26][R228.64] ;  /* 0x0000001ae44e7981 */ /* 0x0000a2000c1e1500 */
[----:B------:R-:W-:-:S03]  /*7a70*/  FMUL R97, R82, 1.4426950216293334961 ;  /* 0x3fb8aa3b52617820 */ /* 0x000fc60000400000 */
[----:B------:R-:W2:Y:S04]  /*7a80*/  LDG.E.U16 R83, desc[UR26][R232.64] ;  /* 0x0000001ae8537981 */ /* 0x000ea8000c1e1500 */
[----:B------:R-:W2:Y:S01]  /*7a90*/  LDG.E.U16 R82, desc[UR26][R230.64] ;  /* 0x0000001ae6527981 */ /* 0x000ea2000c1e1500 */
[----:B0-----:R-:W-:-:S05]  /*7aa0*/  IMAD.WIDE R228, R154, 0x2, R206 ;  /* 0x000000029ae47825 */ /* 0x001fca00078e02ce */
[----:B------:R0:W2:Y:S01]  /*7ab0*/  LDG.E.U16 R80, desc[UR26][R228.64] ;  /* 0x0000001ae4507981 */ /* 0x0000a2000c1e1500 */
[----:B------:R-:W-:-:S04]  /*7ac0*/  FADD R96, R45, R96 ;  /* 0x000000602d607221 */ /* 0x000fc80000000000 */
[----:B------:R-:W-:Y:S01]  /*7ad0*/  FADD R235, R43, R96 ;  /* 0x000000602beb7221 */ /* 0x000fe20000000000 */
[----:B------:R1:W-:Y:S03]  /*7ae0*/  MUFU.EX2 R98, R89 ;  /* 0x0000005900627308 */ /* 0x0003e60000000800 */
[----:B------:R-:W-:-:S04]  /*7af0*/  FADD R96, R46, R235 ;  /* 0x000000eb2e607221 */ /* 0x000fc80000000000 */
[----:B-1----:R-:W-:Y:S01]  /*7b00*/  FADD R89, R47, R96 ;  /* 0x000000602f597221 */ /* 0x002fe20000000000 */
[----:B------:R-:W-:-:S03]  /*7b10*/  FFMA R99, R99, UR29, -R139 ;  /* 0x0000001d63637c23 */ /* 0x000fc6000800088b */
[----:B------:R-:W-:Y:S01]  /*7b20*/  FADD R96, R48, R89 ;  /* 0x0000005930607221 */ /* 0x000fe20000000000 */
[----:B------:R-:W-:Y:S01]  /*7b30*/  FFMA R100, R100, UR29, -R139 ;  /* 0x0000001d64647c23 */ /* 0x000fe2000800088b */
[----:B------:R-:W-:Y:S02]  /*7b40*/  FMUL R226, R99, 1.4426950216293334961 ;  /* 0x3fb8aa3b63e27820 */ /* 0x000fe40000400000 */
[----:B------:R-:W-:Y:S01]  /*7b50*/  FADD R89, R49, R96 ;  /* 0x0000006031597221 */ /* 0x000fe20000000000 */
[----:B------:R-:W-:-:S03]  /*7b60*/  FMUL R99, R100, 1.4426950216293334961 ;  /* 0x3fb8aa3b64637820 */ /* 0x000fc60000400000 */
[----:B------:R-:W-:-:S04]  /*7b70*/  FADD R100, R50, R89 ;  /* 0x0000005932647221 */ /* 0x000fc80000000000 */
[----:B0-----:R-:W-:-:S04]  /*7b80*/  FADD R229, R51, R100 ;  /* 0x0000006433e57221 */ /* 0x001fc80000000000 */
[----:B------:R-:W-:Y:S01]  /*7b90*/  FADD R229, R54, R229 ;  /* 0x000000e536e57221 */ /* 0x000fe20000000000 */
[----:B------:R-:W-:-:S03]  /*7ba0*/  FFMA R103, R103, UR29, -R139 ;  /* 0x0000001d67677c23 */ /* 0x000fc6000800088b */
[----:B------:R-:W-:Y:S01]  /*7bb0*/  FADD R228, R52, R229 ;  /* 0x000000e534e47221 */ /* 0x000fe20000000000 */
[----:B------:R-:W-:-:S03]  /*7bc0*/  FFMA R101, R101, UR29, -R139 ;  /* 0x0000001d65657c23 */ /* 0x000fc6000800088b */
[----:B------:R-:W-:Y:S01]  /*7bd0*/  FADD R228, R55, R228 ;  /* 0x000000e437e47221 */ /* 0x000fe20000000000 */
[----:B------:R-:W-:-:S03]  /*7be0*/  FMUL R100, R103, 1.4426950216293334961 ;  /* 0x3fb8aa3b67647820 */ /* 0x000fc60000400000 */
[----:B------:R-:W-:Y:S01]  /*7bf0*/  FADD R103, R53, R228 ;  /* 0x000000e435677221 */ /* 0x000fe20000000000 */
[----:B------:R-:W-:Y:S01]  /*7c00*/  FMUL R96, R101, 1.4426950216293334961 ;  /* 0x3fb8aa3b65607820 */ /* 0x000fe20000400000 */
[----:B------:R-:W-:Y:S02]  /*7c10*/  FFMA R89, R102, UR29, -R139 ;  /* 0x0000001d66597c23 */ /* 0x000fe4000800088b */
[----:B------:R-:W-:Y:S01]  /*7c20*/  FADD R229, R58, R103 ;  /* 0x000000673ae57221 */ /* 0x000fe20000000000 */
[----:B------:R0:W-:Y:S01]  /*7c30*/  MUFU.EX2 R102, R96 ;  /* 0x0000006000667308 */ /* 0x0001e20000000800 */
[----:B------:R-:W-:Y:S01]  /*7c40*/  FMUL R101, R89, 1.4426950216293334961 ;  /* 0x3fb8aa3b59657820 */ /* 0x000fe20000400000 */
[----:B------:R-:W-:Y:S01]  /*7c50*/  FFMA R89, R104, UR29, -R139 ;  /* 0x0000001d68597c23 */ /* 0x000fe2000800088b */
[----:B0-----:R-:W-:-:S04]  /*7c60*/  FADD R96, R56, R229 ;  /* 0x000000e538607221 */ /* 0x001fc80000000000 */
[----:B------:R-:W-:Y:S01]  /*7c70*/  FADD R96, R59, R96 ;  /* 0x000000603b607221 */ /* 0x000fe20000000000 */
[----:B------:R-:W-:-:S03]  /*7c80*/  FMUL R89, R89, 1.4426950216293334961 ;  /* 0x3fb8aa3b59597820 */ /* 0x000fc60000400000 */
[----:B------:R-:W-:Y:S01]  /*7c90*/  FADD R229, R57, R96 ;  /* 0x0000006039e57221 */ /* 0x000fe20000000000 */
[----:B------:R0:W-:Y:S03]  /*7ca0*/  MUFU.EX2 R103, R89 ;  /* 0x0000005900677308 */ /* 0x0001e60000000800 */
[----:B------:R-:W-:-:S04]  /*7cb0*/  FADD R96, R60, R229 ;  /* 0x000000e53c607221 */ /* 0x000fc80000000000 */
[----:B0-----:R-:W-:-:S04]  /*7cc0*/  FADD R89, R61, R96 ;  /* 0x000000603d597221 */ /* 0x001fc80000000000 */
[----:B------:R-:W-:Y:S01]  /*7cd0*/  FADD R89, R64, R89 ;  /* 0x0000005940597221 */ /* 0x000fe20000000000 */
[----:B------:R-:W-:-:S03]  /*7ce0*/  FFMA R105, R105, UR29, -R139 ;  /* 0x0000001d69697c23 */ /* 0x000fc6000800088b */
[----:B------:R-:W-:Y:S01]  /*7cf0*/  FADD R96, R62, R89 ;  /* 0x000000593e607221 */ /* 0x000fe20000000000 */
[----:B------:R-:W-:-:S03]  /*7d00*/  FMUL R105, R105, 1.4426950216293334961 ;  /* 0x3fb8aa3b69697820 */ /* 0x000fc60000400000 */
[----:B------:R-:W-:Y:S01]  /*7d10*/  FADD R96, R65, R96 ;  /* 0x0000006041607221 */ /* 0x000fe20000000000 */
[----:B------:R0:W-:Y:S03]  /*7d20*/  MUFU.EX2 R228, R105 ;  /* 0x0000006900e47308 */ /* 0x0001e60000000800 */
[----:B------:R-:W-:-:S04]  /*7d30*/  FADD R89, R63, R96 ;  /* 0x000000603f597221 */ /* 0x000fc80000000000 */
[----:B0-----:R-:W-:-:S04]  /*7d40*/  FADD R105, R210, R89 ;  /* 0x00000059d2697221 */ /* 0x001fc80000000000 */
[----:B------:R-:W-:-:S04]  /*7d50*/  FADD R96, R66, R105 ;  /* 0x0000006942607221 */ /* 0x000fc80000000000 */
[----:B------:R-:W-:-:S04]  /*7d60*/  FADD R96, R213, R96 ;  /* 0x00000060d5607221 */ /* 0x000fc80000000000 */
[----:B------:R-:W-:Y:S01]  /*7d70*/  FADD R105, R67, R96 ;  /* 0x0000006043697221 */ /* 0x000fe20000000000 */
[----:B------:R-:W-:-:S03]  /*7d80*/  FFMA R89, R110, UR29, -R139 ;  /* 0x0000001d6e597c23 */ /* 0x000fc6000800088b */
[----:B------:R-:W-:Y:S01]  /*7d90*/  FADD R105, R214, R105 ;  /* 0x00000069d6697221 */ /* 0x000fe20000000000 */
[--C-:B------:R-:W-:Y:S01]  /*7da0*/  FFMA R107, R107, UR29, -R139.reuse ;  /* 0x0000001d6b6b7c23 */ /* 0x100fe2000800088b */
[----:B------:R-:W-:Y:S02]  /*7db0*/  FFMA R108, R108, UR29, -R139 ;  /* 0x0000001d6c6c7c23 */ /* 0x000fe4000800088b */
[----:B------:R-:W-:Y:S01]  /*7dc0*/  FADD R96, R212, R105 ;  /* 0x00000069d4607221 */ /* 0x000fe20000000000 */
[----:B------:R-:W-:Y:S01]  /*7dd0*/  FMUL R89, R89, 1.4426950216293334961 ;  /* 0x3fb8aa3b59597820 */ /* 0x000fe20000400000 */
[----:B------:R-:W-:Y:S02]  /*7de0*/  FMUL R229, R107, 1.4426950216293334961 ;  /* 0x3fb8aa3b6be57820 */ /* 0x000fe40000400000 */
[----:B------:R-:W-:Y:S01]  /*7df0*/  FADD R96, R217, R96 ;  /* 0x00000060d9607221 */ /* 0x000fe20000000000 */
[----:B------:R-:W-:Y:S02]  /*7e00*/  FMUL R107, R108, 1.4426950216293334961 ;  /* 0x3fb8aa3b6c6b7820 */ /* 0x000fe40000400000 */
[----:B------:R0:W-:Y:S02]  /*7e10*/  MUFU.EX2 R108, R89 ;  /* 0x00000059006c7308 */ /* 0x0001e40000000800 */
[----:B0-----:R-:W-:-:S04]  /*7e20*/  FADD R89, R215, R96 ;  /* 0x00000060d7597221 */ /* 0x001fc80000000000 */
[----:B------:R-:W-:-:S04]  /*7e30*/  FADD R105, R218, R89 ;  /* 0x00000059da697221 */ /* 0x000fc80000000000 */
[----:B------:R-:W-:Y:S01]  /*7e40*/  FADD R96, R216, R105 ;  /* 0x00000069d8607221 */ /* 0x000fe20000000000 */
[----:B------:R-:W-:-:S03]  /*7e50*/  FFMA R113, R113, UR29, -R139 ;  /* 0x0000001d71717c23 */ /* 0x000fc6000800088b */
[----:B------:R-:W-:Y:S01]  /*7e60*/  FADD R96, R221, R96 ;  /* 0x00000060dd607221 */ /* 0x000fe20000000000 */
[----:B------:R0:W-:Y:S03]  /*7e70*/  MUFU.EX2 R104, R100 ;  /* 0x0000006400687308 */ /* 0x0001e60000000800 */
[----:B------:R-:W-:Y:S01]  /*7e80*/  FADD R105, R219, R96 ;  /* 0x00000060db697221 */ /* 0x000fe20000000000 */
[----:B------:R-:W-:-:S03]  /*7e90*/  FFMA R89, R114, UR29, -R139 ;  /* 0x0000001d72597c23 */ /* 0x000fc6000800088b */
[----:B------:R-:W-:Y:S01]  /*7ea0*/  FADD R105, R222, R105 ;  /* 0x00000069de697221 */ /* 0x000fe20000000000 */
[----:B0-----:R-:W-:-:S04]  /*7eb0*/  FMUL R100, R113, 1.4426950216293334961 ;  /* 0x3fb8aa3b71647820 */ /* 0x001fc80000400000 */
[----:B------:R0:W-:Y:S01]  /*7ec0*/  MUFU.EX2 R114, R100 ;  /* 0x0000006400727308 */ /* 0x0001e20000000800 */
[----:B------:R-:W-:Y:S01]  /*7ed0*/  FMUL R89, R89, 1.4426950216293334961 ;  /* 0x3fb8aa3b59597820 */ /* 0x000fe20000400000 */
[----:B0-----:R-:W-:-:S06]  /*7ee0*/  FADD R100, R220, R105 ;  /* 0x00000069dc647221 */ /* 0x001fcc0000000000 */
[----:B------:R0:W-:Y:S01]  /*7ef0*/  MUFU.EX2 R113, R89 ;  /* 0x0000005900717308 */ /* 0x0001e20000000800 */
[----:B------:R-:W-:Y:S01]  /*7f00*/  FADD R100, R225, R100 ;  /* 0x00000064e1647221 */ /* 0x000fe20000000000 */
[----:B------:R-:W-:-:S03]  /*7f10*/  FFMA R115, R115, UR29, -R139 ;  /* 0x0000001d73737c23 */ /* 0x000fc6000800088b */
[----:B0-----:R-:W-:Y:S01]  /*7f20*/  FADD R89, R223, R100 ;  /* 0x00000064df597221 */ /* 0x001fe20000000000 */
[----:B------:R-:W-:-:S03]  /*7f30*/  FFMA R90, R90, UR29, -R139 ;  /* 0x0000001d5a5a7c23 */ /* 0x000fc6000800088b */
[----:B------:R-:W-:Y:S01]  /*7f40*/  FADD R100, R84, R89 ;  /* 0x0000005954647221 */ /* 0x000fe20000000000 */
[----:B------:R-:W-:Y:S01]  /*7f50*/  FMUL R96, R115, 1.4426950216293334961 ;  /* 0x3fb8aa3b73607820 */ /* 0x000fe20000400000 */
[----:B------:R-:W-:Y:S02]  /*7f60*/  FMUL R90, R90, 1.4426950216293334961 ;  /* 0x3fb8aa3b5a5a7820 */ /* 0x000fe40000400000 */
[----:B------:R-:W-:-:S04]  /*7f70*/  FADD R115, R85, R100 ;  /* 0x0000006455737221 */ /* 0x000fc80000000000 */
[----:B------:R-:W-:Y:S01]  /*7f80*/  FADD R100, R224, R115 ;  /* 0x00000073e0647221 */ /* 0x000fe20000000000 */
[----:B------:R-:W0:Y:S01]  /*7f90*/  MUFU.EX2 R90, R90 ;  /* 0x0000005a005a7308 */ /* 0x000e220000000800 */
[--C-:B------:R-:W-:Y:S02]  /*7fa0*/  FFMA R109, R109, UR29, -R139.reuse ;  /* 0x0000001d6d6d7c23 */ /* 0x100fe4000800088b */
[----:B------:R-:W-:Y:S01]  /*7fb0*/  FADD R115, R87, R100 ;  /* 0x0000006457737221 */ /* 0x000fe20000000000 */
[----:B------:R-:W-:Y:S01]  /*7fc0*/  FFMA R116, R116, UR29, -R139 ;  /* 0x0000001d74747c23 */ /* 0x000fe2000800088b */
[----:B------:R-:W-:Y:S02]  /*7fd0*/  FMUL R109, R109, 1.4426950216293334961 ;  /* 0x3fb8aa3b6d6d7820 */ /* 0x000fe40000400000 */
[----:B------:R-:W-:Y:S01]  /*7fe0*/  FADD R115, R88, R115 ;  /* 0x0000007358737221 */ /* 0x000fe20000000000 */
[----:B------:R-:W1:Y:S01]  /*7ff0*/  MUFU.EX2 R227, R227 ;  /* 0x000000e300e37308 */ /* 0x000e620000000800 */
[--C-:B------:R-:W-:Y:S01]  /*8000*/  FFMA R112, R112, UR29, -R139.reuse ;  /* 0x0000001d70707c23 */ /* 0x100fe2000800088b */
[----:B------:R-:W-:Y:S01]  /*8010*/  FFMA R117, R117, UR29, -R139 ;  /* 0x0000001d75757c23 */ /* 0x000fe2000800088b */
[----:B------:R-:W-:Y:S01]  /*8020*/  FMUL R105, R116, 1.4426950216293334961 ;  /* 0x3fb8aa3b74697820 */ /* 0x000fe20000400000 */
[----:B------:R-:W-:Y:S01]  /*8030*/  FADD R116, R86, R115 ;  /* 0x0000007356747221 */ /* 0x000fe20000000000 */
[----:B------:R-:W-:-:S03]  /*8040*/  FFMA R95, R95, UR29, -R139 ;  /* 0x0000001d5f5f7c23 */ /* 0x000fc6000800088b */
[----:B------:R-:W0:Y:S01]  /*8050*/  MUFU.EX2 R91, R91 ;  /* 0x0000005b005b7308 */ /* 0x000e220000000800 */
[----:B------:R-:W-:Y:S01]  /*8060*/  FMUL R95, R95, 1.4426950216293334961 ;  /* 0x3fb8aa3b5f5f7820 */ /* 0x000fe20000400000 */
[----:B------:R-:W-:-:S06]  /*8070*/  F2FP.F16.F32.PACK_AB R6, R7, R6 ;  /* 0x000000060706723e */ /* 0x000fcc00000000ff */
[----:B------:R0:W-:Y:S01]  /*8080*/  MUFU.EX2 R110, R109 ;  /* 0x0000006d006e7308 */ /* 0x0001e20000000800 */
[----:B------:R-:W-:Y:S01]  /*8090*/  F2FP.F16.F32.PACK_AB R7, R12, R9 ;  /* 0x000000090c07723e */ /* 0x000fe200000000ff */
[----:B0-----:R-:W-:Y:S01]  /*80a0*/  FMUL R109, R112, 1.4426950216293334961 ;  /* 0x3fb8aa3b706d7820 */ /* 0x001fe20000400000 */
[----:B------:R-:W-:Y:S01]  /*80b0*/  FMUL R112, R117, 1.4426950216293334961 ;  /* 0x3fb8aa3b75707820 */ /* 0x000fe20000400000 */
[----:B------:R-:W-:-:S04]  /*80c0*/  FADD R117, R189, R116 ;  /* 0x00000074bd757221 */ /* 0x000fc80000000000 */
[----:B------:R-:W0:Y:S01]  /*80d0*/  MUFU.EX2 R92, R92 ;  /* 0x0000005c005c7308 */ /* 0x000e220000000800 */
[----:B------:R-:W-:Y:S01]  /*80e0*/  F2FP.F16.F32.PACK_AB R5, R8, R5 ;  /* 0x000000050805723e */ /* 0x000fe200000000ff */
[----:B------:R-:W-:Y:S01]  /*80f0*/  FADD R12, R90, R117 ;  /* 0x000000755a0c7221 */ /* 0x000fe20000000000 */
[----:B------:R-:W-:Y:S02]  /*8100*/  F2FP.F16.F32.PACK_AB R8, R13, R10 ;  /* 0x0000000a0d08723e */ /* 0x000fe400000000ff */
[----:B------:R-:W-:Y:S01]  /*8110*/  F2FP.F16.F32.PACK_AB R10, R17, R14 ;  /* 0x0000000e110a723e */ /* 0x000fe200000000ff */
[----:B-1----:R-:W-:Y:S02]  /*8120*/  FADD R14, R227, R12 ;  /* 0x0000000ce30e7221 */ /* 0x002fe40000000000 */
[----:B------:R-:W1:Y:S01]  /*8130*/  MUFU.EX2 R95, R95 ;  /* 0x0000005f005f7308 */ /* 0x000e620000000800 */
[----:B------:R-:W-:Y:S02]  /*8140*/  F2FP.F16.F32.PACK_AB R9, R16, R11 ;  /* 0x0000000b1009723e */ /* 0x000fe400000000ff */
[----:B------:R-:W-:Y:S01]  /*8150*/  F2FP.F16.F32.PACK_AB R11, R20, R15 ;  /* 0x0000000f140b723e */ /* 0x000fe200000000ff */
[----:B------:R-:W-:-:S04]  /*8160*/  FADD R15, R91, R14 ;  /* 0x0000000e5b0f7221 */ /* 0x000fc80000000000 */
[----:B------:R-:W3:Y:S01]  /*8170*/  MUFU.EX2 R93, R93 ;  /* 0x0000005d005d7308 */ /* 0x000ee20000000800 */
[----:B------:R-:W-:Y:S01]  /*8180*/  FADD R17, R94, R15 ;  /* 0x0000000f5e117221 */ /* 0x000fe20000000000 */
[----:B------:R-:W-:-:S03]  /*8190*/  F2FP.F16.F32.PACK_AB R14, R23, R22 ;  /* 0x00000016170e723e */ /* 0x000fc600000000ff */
[----:B0-----:R-:W-:-:S03]  /*81a0*/  FADD R20, R92, R17 ;  /* 0x000000115c147221 */ /* 0x001fc60000000000 */
[----:B------:R-:W0:Y:S01]  /*81b0*/  MUFU.EX2 R97, R97 ;  /* 0x0000006100617308 */ /* 0x000e220000000800 */
[----:B-1----:R-:W-:-:S07]  /*81c0*/  FADD R22, R95, R20 ;  /* 0x000000145f167221 */ /* 0x002fce0000000000 */
[----:B------:R-:W1:Y:S01]  /*81d0*/  MUFU.EX2 R226, R226 ;  /* 0x000000e200e27308 */ /* 0x000e620000000800 */
[----:B---3--:R-:W-:Y:S01]  /*81e0*/  FADD R23, R93, R22 ;  /* 0x000000165d177221 */ /* 0x008fe20000000000 */
[----:B------:R-:W-:-:S06]  /*81f0*/  F2FP.F16.F32.PACK_AB R15, R26, R25 ;  /* 0x000000191a0f723e */ /* 0x000fcc00000000ff */
[----:B------:R-:W3:Y:S01]  /*8200*/  MUFU.EX2 R99, R99 ;  /* 0x0000006300637308 */ /* 0x000ee20000000800 */
[----:B------:R-:W-:Y:S01]  /*8210*/  FADD R26, R98, R23 ;  /* 0x00000017621a7221 */ /* 0x000fe20000000000 */
[----:B------:R-:W-:-:S03]  /*8220*/  F2FP.F16.F32.PACK_AB R16, R30, R27 ;  /* 0x0000001b1e10723e */ /* 0x000fc600000000ff */
[----:B0-----:R-:W-:-:S03]  /*8230*/  FADD R27, R97, R26 ;  /* 0x0000001a611b7221 */ /* 0x001fc60000000000 */
[----:B------:R-:W0:Y:S01]  /*8240*/  MUFU.EX2 R101, R101 ;  /* 0x0000006500657308 */ /* 0x000e220000000800 */
[----:B-1----:R-:W-:Y:S01]  /*8250*/  FADD R30, R226, R27 ;  /* 0x0000001be21e7221 */ /* 0x002fe20000000000 */
[----:B------:R-:W-:Y:S01]  /*8260*/  FFMA R106, R106, UR29, -R139 ;  /* 0x0000001d6a6a7c23 */ /* 0x000fe2000800088b */
[----:B------:R-:W-:-:S03]  /*8270*/  F2FP.F16.F32.PACK_AB R17, R31, R28 ;  /* 0x0000001c1f11723e */ /* 0x000fc600000000ff */
[----:B------:R-:W-:Y:S01]  /*8280*/  FMUL R106, R106, 1.4426950216293334961 ;  /* 0x3fb8aa3b6a6a7820 */ /* 0x000fe20000400000 */
[----:B---3--:R-:W-:Y:S01]  /*8290*/  FADD R31, R99, R30 ;  /* 0x0000001e631f7221 */ /* 0x008fe20000000000 */
[----:B------:R-:W-:-:S03]  /*82a0*/  F2FP.F16.F32.PACK_AB R20, R37, R34 ;  /* 0x000000222514723e */ /* 0x000fc600000000ff */
[----:B------:R-:W-:Y:S01]  /*82b0*/  FADD R34, R102, R31 ;  /* 0x0000001f66227221 */ /* 0x000fe20000000000 */
[----:B------:R-:W-:Y:S01]  /*82c0*/  F2FP.F16.F32.PACK_AB R12, R21, R18 ;  /* 0x00000012150c723e */ /* 0x000fe200000000ff */
[----:B------:R-:W1:Y:S01]  /*82d0*/  MUFU.EX2 R106, R106 ;  /* 0x0000006a006a7308 */ /* 0x000e620000000800 */
[----:B------:R-:W-:Y:S01]  /*82e0*/  F2FP.F16.F32.PACK_AB R21, R38, R35 ;  /* 0x000000232615723e */ /* 0x000fe200000000ff */
[----:B0-----:R-:W-:Y:S01]  /*82f0*/  FADD R35, R101, R34 ;  /* 0x0000002265237221 */ /* 0x001fe20000000000 */
[----:B------:R-:W-:-:S03]  /*8300*/  F2FP.F16.F32.PACK_AB R22, R40, R39 ;  /* 0x000000272816723e */ /* 0x000fc600000000ff */
[----:B------:R-:W-:Y:S02]  /*8310*/  FADD R38, R104, R35 ;  /* 0x0000002368267221 */ /* 0x000fe40000000000 */
[----:B------:R-:W0:Y:S01]  /*8320*/  MUFU.EX2 R229, R229 ;  /* 0x000000e500e57308 */ /* 0x000e220000000800 */
[----:B------:R-:W-:Y:S01]  /*8330*/  FFMA R111, R111, UR29, -R139 ;  /* 0x0000001d6f6f7c23 */ /* 0x000fe2000800088b */
[----:B------:R-:W-:Y:S01]  /*8340*/  FADD R39, R103, R38 ;  /* 0x0000002667277221 */ /* 0x000fe20000000000 */
[----:B------:R-:W-:-:S05]  /*8350*/  F2FP.F16.F32.PACK_AB R23, R44, R41 ;  /* 0x000000292c17723e */ /* 0x000fca00000000ff */
[----:B------:R-:W3:Y:S01]  /*8360*/  MUFU.EX2 R107, R107 ;  /* 0x0000006b006b7308 */ /* 0x000ee20000000800 */
[----:B------:R-:W-:Y:S01]  /*8370*/  FADD R41, R228, R39 ;  /* 0x00000027e4297221 */ /* 0x000fe20000000000 */
[----:B------:R-:W-:-:S03]  /*8380*/  FMUL R111, R111, 1.4426950216293334961 ;  /* 0x3fb8aa3b6f6f7820 */ /* 0x000fc60000400000 */
[----:B-1----:R-:W-:Y:S01]  /*8390*/  FADD R44, R106, R41 ;  /* 0x000000296a2c7221 */ /* 0x002fe20000000000 */
[----:B------:R-:W-:Y:S01]  /*83a0*/  F2FP.F16.F32.PACK_AB R25, R46, R43 ;  /* 0x0000002b2e19723e */ /* 0x000fe200000000ff */
[--C-:B------:R-:W-:Y:S01]  /*83b0*/  FFMA R120, R120, UR29, -R139.reuse ;  /* 0x0000001d78787c23 */ /* 0x100fe2000800088b */
[----:B------:R-:W1:Y:S01]  /*83c0*/  MUFU.EX2 R111, R111 ;  /* 0x0000006f006f7308 */ /* 0x000e620000000800 */
[----:B0-----:R-:W-:Y:S01]  /*83d0*/  FADD R46, R229, R44 ;  /* 0x0000002ce52e7221 */ /* 0x001fe20000000000 */
[--C-:B------:R-:W-:Y:S01]  /*83e0*/  FFMA R118, R118, UR29, -R139.reuse ;  /* 0x0000001d76767c23 */ /* 0x100fe2000800088b */
        /* <DEDUP_REMOVED lines=12> */
[----:B------:R-:W-:Y:S01]  /*84b0*/  F2FP.F16.F32.PACK_AB R26, R48, R47 ;  /* 0x0000002f301a723e */ /* 0x000fe200000000ff */
[----:B------:R-:W-:Y:S01]  /*84c0*/  FFMA R129, R129, UR29, -R139 ;  /* 0x0000001d81817c23 */ /* 0x000fe2000800088b */
[----:B------:R-:W-:Y:S01]  /*84d0*/  FMUL R115, R120, 1.4426950216293334961 ;  /* 0x3fb8aa3b78737820 */ /* 0x000fe20000400000 */
[----:B---3--:R-:W-:Y:S01]  /*84e0*/  FADD R47, R107, R46 ;  /* 0x0000002e6b2f7221 */ /* 0x008fe20000000000 */
[----:B------:R-:W-:Y:S01]  /*84f0*/  FMUL R89, R118, 1.4426950216293334961 ;  /* 0x3fb8aa3b76597820 */ /* 0x000fe20000400000 */
[----:B------:R-:W-:Y:S01]  /*8500*/  FMUL R100, R119, 1.4426950216293334961 ;  /* 0x3fb8aa3b77647820 */ /* 0x000fe20000400000 */
[----:B------:R-:W-:Y:S01]  /*8510*/  FMUL R116, R121, 1.4426950216293334961 ;  /* 0x3fb8aa3b79747820 */ /* 0x000fe20000400000 */
[----:B------:R-:W-:Y:S01]  /*8520*/  FMUL R117, R122, 1.4426950216293334961 ;  /* 0x3fb8aa3b7a757820 */ /* 0x000fe20000400000 */
[----:B------:R-:W-:Y:S01]  /*8530*/  FMUL R120, R123, 1.4426950216293334961 ;  /* 0x3fb8aa3b7b787820 */ /* 0x000fe20000400000 */
[----:B------:R-:W-:Y:S01]  /*8540*/  F2FP.F16.F32.PACK_AB R44, R224, R85 ;  /* 0x00000055e02c723e */ /* 0x000fe200000000ff */
[----:B------:R-:W-:Y:S01]  /*8550*/  FMUL R119, R124, 1.4426950216293334961 ;  /* 0x3fb8aa3b7c777820 */ /* 0x000fe20000400000 */
[----:B------:R-:W-:Y:S01]  /*8560*/  FMUL R118, R125, 1.4426950216293334961 ;  /* 0x3fb8aa3b7d767820 */ /* 0x000fe20000400000 */
[----:B------:R-:W-:Y:S01]  /*8570*/  FMUL R121, R126, 1.4426950216293334961 ;  /* 0x3fb8aa3b7e797820 */ /* 0x000fe20000400000 */
[----:B------:R-:W-:Y:S01]  /*8580*/  FMUL R122, R127, 1.4426950216293334961 ;  /* 0x3fb8aa3b7f7a7820 */ /* 0x000fe20000400000 */
[----:B------:R-:W-:Y:S01]  /*8590*/  FMUL R123, R128, 1.4426950216293334961 ;  /* 0x3fb8aa3b807b7820 */ /* 0x000fe20000400000 */
[----:B------:R-:W-:Y:S01]  /*85a0*/  FMUL R85, R130, 1.4426950216293334961 ;  /* 0x3fb8aa3b82557820 */ /* 0x000fe20000400000 */
[----:B------:R-:W-:Y:S01]  /*85b0*/  FMUL R131, R131, 1.4426950216293334961 ;  /* 0x3fb8aa3b83837820 */ /* 0x000fe20000400000 */
[----:B------:R-:W-:Y:S01]  /*85c0*/  F2FP.F16.F32.PACK_AB R27, R50, R49 ;  /* 0x00000031321b723e */ /* 0x000fe200000000ff */
[----:B------:R-:W-:Y:S01]  /*85d0*/  FMUL R129, R129, 1.4426950216293334961 ;  /* 0x3fb8aa3b81817820 */ /* 0x000fe20000400000 */
[----:B------:R-:W-:Y:S01]  /*85e0*/  FADD R49, R110, R47 ;  /* 0x0000002f6e317221 */ /* 0x000fe20000000000 */
[----:B------:R-:W-:Y:S01]  /*85f0*/  F2FP.F16.F32.PACK_AB R18, R32, R29 ;  /* 0x0000001d2012723e */ /* 0x000fe200000000ff */
[----:B------:R-:W3:Y:S01]  /*8600*/  MUFU.EX2 R96, R96 ;  /* 0x0000006000607308 */ /* 0x000ee20000000800 */
[----:B------:R-:W-:Y:S01]  /*8610*/  F2FP.F16.F32.PACK_AB R29, R55, R52 ;  /* 0x00000034371d723e */ /* 0x000fe200000000ff */
[----:B------:R-:W-:Y:S01]  /*8620*/  FADD R52, R108, R49 ;  /* 0x000000316c347221 */ /* 0x000fe20000000000 */
[----:B------:R-:W-:-:S02]  /*8630*/  F2FP.F16.F32.PACK_AB R43, R84, R223 ;  /* 0x000000df542b723e */ /* 0x000fc400000000ff */
[----:B------:R-:W-:-:S03]  /*8640*/  F2FP.F16.F32.PACK_AB R28, R54, R51 ;  /* 0x00000033361c723e */ /* 0x000fc600000000ff */
[----:B------:R-:W-:Y:S01]  /*8650*/  MUFU.EX2 R105, R105 ;  /* 0x0000006900697308 */ /* 0x000fe20000000800 */
[----:B-1----:R-:W-:-:S07]  /*8660*/  FADD R54, R111, R52 ;  /* 0x000000346f367221 */ /* 0x002fce0000000000 */
[----:B------:R-:W1:Y:S01]  /*8670*/  MUFU.EX2 R112, R112 ;  /* 0x0000007000707308 */ /* 0x000e620000000800 */
[----:B------:R-:W-:-:S07]  /*8680*/  F2FP.F16.F32.PACK_AB R32, R60, R57 ;  /* 0x000000393c20723e */ /* 0x000fce00000000ff */
[----:B------:R-:W-:Y:S08]  /*8690*/  MUFU.EX2 R89, R89 ;  /* 0x0000005900597308 */ /* 0x000ff00000000800 */
[----:B------:R-:W0:Y:S08]  /*86a0*/  MUFU.EX2 R100, R100 ;  /* 0x0000006400647308 */ /* 0x000e300000000800 */
        /* <DEDUP_REMOVED lines=11> */
[----:B------:R-:W1:Y:S01]  /*8760*/  MUFU.EX2 R131, R131 ;  /* 0x0000008300837308 */ /* 0x000e620000000800 */
[----:B0-----:R-:W-:Y:S01]  /*8770*/  FADD R57, R109, R54 ;  /* 0x000000366d397221 */ /* 0x001fe20000000000 */
[----:B------:R-:W-:Y:S01]  /*8780*/  F2FP.F16.F32.PACK_AB R13, R24, R19 ;  /* 0x00000013180d723e */ /* 0x000fe200000000ff */
[----:B------:R0:W-:Y:S02]  /*8790*/  STS.U16 [R138+UR12+0x3000], R69 ;  /* 0x003000458a007988 */ /* 0x0001e4000800040c */
[----:B------:R-:W-:Y:S01]  /*87a0*/  FADD R60, R114, R57 ;  /* 0x00000039723c7221 */ /* 0x000fe20000000000 */
[----:B------:R-:W-:Y:S01]  /*87b0*/  F2FP.F16.F32.PACK_AB R24, R45, R42 ;  /* 0x0000002a2d18723e */ /* 0x000fe200000000ff */
[----:B--2---:R0:W-:Y:S01]  /*87c0*/  STS.U16 [R138+UR12+0x3400], R71 ;  /* 0x003400478a007988 */ /* 0x0041e2000800040c */
[----:B------:R-:W-:-:S02]  /*87d0*/  F2FP.F16.F32.PACK_AB R19, R36, R33 ;  /* 0x000000212413723e */ /* 0x000fc400000000ff */
[----:B------:R-:W-:Y:S01]  /*87e0*/  F2FP.F16.F32.PACK_AB R45, R88, R87 ;  /* 0x00000057582d723e */ /* 0x000fe200000000ff */
[----:B----4-:R0:W-:Y:S01]  /*87f0*/  STS.U16 [R137+UR12+0x3080], R70 ;  /* 0x0030804689007988 */ /* 0x0101e2000800040c */
[----:B------:R-:W-:Y:S01]  /*8800*/  F2FP.F16.F32.PACK_AB R30, R58, R53 ;  /* 0x000000353a1e723e */ /* 0x000fe200000000ff */
[----:B------:R-:W-:Y:S01]  /*8810*/  FADD R87, R113, R60 ;  /* 0x0000003c71577221 */ /* 0x000fe20000000000 */
[----:B------:R-:W-:Y:S01]  /*8820*/  F2FP.F16.F32.PACK_AB R31, R59, R56 ;  /* 0x000000383b1f723e */ /* 0x000fe200000000ff */
[----:B------:R0:W-:Y:S01]  /*8830*/  STS.U16 [R137+UR12+0x3480], R68 ;  /* 0x0034804489007988 */ /* 0x0001e2000800040c */
[----:B------:R-:W-:Y:S02]  /*8840*/  F2FP.F16.F32.PACK_AB R33, R64, R61 ;  /* 0x0000003d4021723e */ /* 0x000fe400000000ff */
[----:B------:R-:W-:Y:S01]  /*8850*/  F2FP.F16.F32.PACK_AB R34, R65, R62 ;  /* 0x0000003e4122723e */ /* 0x000fe200000000ff */
[----:B------:R0:W-:Y:S01]  /*8860*/  STS.U16 [R136+UR12+0x3100], R73 ;  /* 0x0031004988007988 */ /* 0x0001e2000800040c */
[----:B------:R-:W-:-:S02]  /*8870*/  F2FP.F16.F32.PACK_AB R35, R210, R63 ;  /* 0x0000003fd223723e */ /* 0x000fc400000000ff */
[----:B------:R-:W-:Y:S01]  /*8880*/  F2FP.F16.F32.PACK_AB R36, R213, R66 ;  /* 0x00000042d524723e */ /* 0x000fe200000000ff */
[----:B------:R0:W-:Y:S01]  /*8890*/  STS.U16 [R136+UR12+0x3500], R75 ;  /* 0x0035004b88007988 */ /* 0x0001e2000800040c */
[----:B------:R-:W-:Y:S02]  /*88a0*/  F2FP.F16.F32.PACK_AB R37, R214, R67 ;  /* 0x00000043d625723e */ /* 0x000fe400000000ff */
        /* <DEDUP_REMOVED lines=23> */
[----:B---3--:R-:W-:Y:S02]  /*8a20*/  F2FP.F16.F32.PACK_AB R59, R96, R113 ;  /* 0x00000071603b723e */ /* 0x008fe400000000ff */
[----:B-1----:R-:W-:Y:S02]  /*8a30*/  F2FP.F16.F32.PACK_AB R60, R112, R105 ;  /* 0x00000069703c723e */ /* 0x002fe400000000ff */
[----:B------:R-:W-:-:S02]  /*8a40*/  F2FP.F16.F32.PACK_AB R61, R100, R89 ;  /* 0x00000059643d723e */ /* 0x000fc400000000ff */
[----:B------:R-:W-:Y:S02]  /*8a50*/  F2FP.F16.F32.PACK_AB R62, R116, R115 ;  /* 0x00000073743e723e */ /* 0x000fe400000000ff */
[----:B------:R-:W-:Y:S02]  /*8a60*/  F2FP.F16.F32.PACK_AB R63, R120, R117 ;  /* 0x00000075783f723e */ /* 0x000fe400000000ff */
[----:B------:R-:W-:Y:S02]  /*8a70*/  F2FP.F16.F32.PACK_AB R64, R118, R119 ;  /* 0x000000777640723e */ /* 0x000fe400000000ff */
[----:B------:R-:W-:Y:S02]  /*8a80*/  F2FP.F16.F32.PACK_AB R65, R122, R121 ;  /* 0x000000797a41723e */ /* 0x000fe400000000ff */
[----:B------:R-:W-:Y:S02]  /*8a90*/  F2FP.F16.F32.PACK_AB R66, R84, R123 ;  /* 0x0000007b5442723e */ /* 0x000fe400000000ff */
[----:B------:R-:W-:Y:S01]  /*8aa0*/  F2FP.F16.F32.PACK_AB R67, R131, R85 ;  /* 0x000000558343723e */ /* 0x000fe200000000ff */
[----:B------:R0:W-:Y:S04]  /*8ab0*/  STS.U16 [R133+UR12+0x3280], R76 ;  /* 0x0032804c85007988 */ /* 0x0001e8000800040c */
[----:B------:R0:W-:Y:S04]  /*8ac0*/  STS.U16 [R133+UR12+0x3680], R78 ;  /* 0x0036804e85007988 */ /* 0x0001e8000800040c */
[----:B-----5:R0:W-:Y:S04]  /*8ad0*/  STS.U16 [R132+UR12+0x3300], R81 ;  /* 0x0033005184007988 */ /* 0x0201e8000800040c */
[----:B------:R0:W-:Y:S01]  /*8ae0*/  STS.U16 [R132+UR12+0x3700], R83 ;  /* 0x0037005384007988 */ /* 0x0001e2000800040c */
[----:B------:R1:W-:Y:S03]  /*8af0*/  STTM.x64 tmem[UR13+0x90], R4 ;  /* 0x00009004000079ed */ /* 0x0003e6000834000d */
[----:B------:R0:W-:Y:S04]  /*8b00*/  STS.U16 [R3+UR12+0x3380], R82 ;  /* 0x0033805203007988 */ /* 0x0001e8000800040c */
[----:B------:R0:W-:Y:S01]  /*8b10*/  STS.U16 [R3+UR12+0x3780], R80 ;  /* 0x0037805003007988 */ /* 0x0001e2000800040c */
[----:B------:R-:W2:Y:S02]  /*8b20*/  FENCE.VIEW.ASYNC.T ;  /* 0x00000000000073c6 */ /* 0x000ea40000000200 */
[----:B--2---:R-:W-:Y:S06]  /*8b30*/  BAR.SYNC.DEFER_BLOCKING 0x0 ;  /* 0x0000000000007b1d */ /* 0x004fec0000010000 */
[----:B------:R-:W2:Y:S01]  /*8b40*/  LDTM.x16 R4, tmem[UR13] ;  /* 0x0000000d000479ee */ /* 0x000ea20008240000 */
[----:B------:R-:W-:-:S04]  /*8b50*/  FADD R96, R96, R87 ;  /* 0x0000005760607221 */ /* 0x000fc80000000000 */
[----:B------:R-:W-:Y:S01]  /*8b60*/  FADD R105, R105, R96 ;  /* 0x0000006069697221 */ /* 0x000fe20000000000 */
[----:B------:R-:W-:-:S03]  /*8b70*/  NOP ;  /* 0x0000000000007918 */ /* 0x000fc60000000000 */
[----:B------:R-:W-:-:S04]  /*8b80*/  FADD R112, R112, R105 ;  /* 0x0000006970707221 */ /* 0x000fc80000000000 */
[----:B------:R-:W-:-:S04]  /*8b90*/  FADD R89, R89, R112 ;  /* 0x0000007059597221 */ /* 0x000fc80000000000 */
[----:B------:R-:W-:-:S04]  /*8ba0*/  FADD R100, R100, R89 ;  /* 0x0000005964647221 */ /* 0x000fc80000000000 */
[----:B------:R-:W-:-:S04]  /*8bb0*/  FADD R115, R115, R100 ;  /* 0x0000006473737221 */ /* 0x000fc80000000000 */
[----:B------:R-:W-:-:S04]  /*8bc0*/  FADD R116, R116, R115 ;  /* 0x0000007374747221 */ /* 0x000fc80000000000 */
[----:B------:R-:W-:-:S04]  /*8bd0*/  FADD R117, R117, R116 ;  /* 0x0000007475757221 */ /* 0x000fc80000000000 */
[----:B------:R-:W-:-:S04]  /*8be0*/  FADD R120, R120, R117 ;  /* 0x0000007578787221 */ /* 0x000fc80000000000 */
[----:B------:R-:W-:Y:S01]  /*8bf0*/  FADD R119, R119, R120 ;  /* 0x0000007877777221 */ /* 0x000fe20000000000 */
[----:B-1----:R-:W-:-:S04]  /*8c00*/  FADD R20, -R139, R188 ;  /* 0x000000bc8b147221 */ /* 0x002fc80000000100 */
[----:B------:R-:W-:-:S04]  /*8c10*/  FMUL R20, R20, 1.4426950216293334961 ;  /* 0x3fb8aa3b14147820 */ /* 0x000fc80000400000 */
[----:B------:R-:W2:Y:S02]  /*8c20*/  MUFU.EX2 R21, R20 ;  /* 0x0000001400157308 */ /* 0x000ea40000000800 */
        /* <DEDUP_REMOVED lines=16> */
[----:B------:R0:W-:Y:S01]  /*8d30*/  STTM.x16 tmem[UR13], R4 ;  /* 0x00000004000079ed */ /* 0x0001e2000824000d */
[----:B------:R-:W1:Y:S02]  /*8d40*/  FENCE.VIEW.ASYNC.T ;  /* 0x00000000000073c6 */ /* 0x000e640000000200 */
[----:B-1----:R-:W-:Y:S01]  /*8d50*/  BAR.SYNC.DEFER_BLOCKING 0x0 ;  /* 0x0000000000007b1d */ /* 0x002fe20000010000 */
[----:B------:R-:W-:-:S05]  /*8d60*/  FADD R118, R118, R119 ;  /* 0x0000007776767221 */ /* 0x000fca0000000000 */
[----:B------:R1:W-:Y:S06]  /*8d70*/  MEMBAR.ALL.CTA ;  /* 0x0000000000007992 */ /* 0x0003ec0000008000 */
[----:B-1----:R-:W1:Y:S01]  /*8d80*/  FENCE.VIEW.ASYNC.S ;  /* 0x00000000000073c6 */ /* 0x002e620000000000 */
[----:B------:R-:W-:-:S04]  /*8d90*/  FADD R121, R121, R118 ;  /* 0x0000007679797221 */ /* 0x000fc80000000000 */
[----:B------:R-:W-:-:S04]  /*8da0*/  FADD R122, R122, R121 ;  /* 0x000000797a7a7221 */ /* 0x000fc80000000000 */
[----:B------:R-:W-:-:S04]  /*8db0*/  FADD R123, R123, R122 ;  /* 0x0000007a7b7b7221 */ /* 0x000fc80000000000 */
[----:B------:R-:W-:Y:S01]  /*8dc0*/  FADD R84, R84, R123 ;  /* 0x0000007b54547221 */ /* 0x000fe20000000000 */
[----:B------:R-:W-:-:S03]  /*8dd0*/  ULEA UR14, UR21, UR12, 0x3 ;  /* 0x0000000c150e7291 */ /* 0x000fc6000f8e18ff */
[----:B------:R-:W-:Y:S01]  /*8de0*/  FADD R84, R85, R84 ;  /* 0x0000005455547221 */ /* 0x000fe20000000000 */
[----:B------:R-:W-:-:S03]  /*8df0*/  UIADD3 UR14, UPT, UPT, UR14, 0x4000, URZ ;  /* 0x000040000e0e7890 */ /* 0x000fc6000fffe0ff */
[----:B------:R-:W-:Y:S01]  /*8e00*/  FADD R84, R131, R84 ;  /* 0x0000005483547221 */ /* 0x000fe20000000000 */
[----:B------:R-:W-:Y:S01]  /*8e10*/  UMOV UR7, UR4 ;  /* 0x0000000400077c82 */ /* 0x000fe20008000000 */
[----:B-1----:R-:W-:Y:S06]  /*8e20*/  BAR.SYNC.DEFER_BLOCKING 0x0 ;  /* 0x0000000000007b1d */ /* 0x002fec0000010000 */
[----:B------:R-:W-:Y:S05]  /*8e30*/  BRA.U UP1, `(.L_x_16) ;  /* 0x0000000101947547 */ /* 0x000fea000b800000 */
[----:B------:R-:W-:Y:S02]  /*8e40*/  UIADD3 UR23, UPT, UPT, UR11, 0x98, URZ ;  /* 0x000000980b177890 */ /* 0x000fe4000fffe0ff */
[----:B------:R-:W-:Y:S02]  /*8e50*/  UIADD3 UR56, UPT, UPT, UR11, 0xa0, URZ ;  /* 0x000000a00b387890 */ /* 0x000fe4000fffe0ff */
[----:B------:R-:W-:Y:S02]  /*8e60*/  UIADD3 UR57, UPT, UPT, UR11, 0xa8, URZ ;  /* 0x000000a80b397890 */ /* 0x000fe4000fffe0ff */
[----:B------:R-:W-:Y:S02]  /*8e70*/  UIADD3 UR58, UPT, UPT, UR11, 0xb0, URZ ;  /* 0x000000b00b3a7890 */ /* 0x000fe4000fffe0ff */
[----:B------:R-:W-:Y:S02]  /*8e80*/  UIADD3 UR59, UPT, UPT, UR11, 0xb8, URZ ;  /* 0x000000b80b3b7890 */ /* 0x000fe4000fffe0ff */
[----:B------:R-:W-:Y:S01]  /*8e90*/  UIADD3 UR60, UPT, UPT, UR11, 0xc0, URZ ;  /* 0x000000c00b3c7890 */ /* 0x000fe2000fffe0ff */
[----:B------:R-:W-:Y:S01]  /*8ea0*/  UMOV UR8, 0x0 ;  /* 0x0000000000087882 */ /* 0x000fe20000000000 */
[----:B------:R-:W-:Y:S01]  /*8eb0*/  UMOV UR9, 0x8040010 ;  /* 0x0804001000097882 */ /* 0x000fe20000000000 */
[----:B------:R-:W-:Y:S01]  /*8ec0*/  UMOV UR19, 0x40004040 ;  /* 0x4000404000137882 */ /* 0x000fe20000000000 */
[----:B------:R-:W-:-:S02]  /*8ed0*/  UIADD3 UR61, UPT, UPT, UR11, 0xc8, URZ ;  /* 0x000000c80b3d7890 */ /* 0x000fc4000fffe0ff */
[----:B------:R1:W-:Y:S01]  /*8ee0*/  UTCHMMA tmem[UR16], gdesc[UR18], tmem[UR11], tmem[UR8], idesc[UR9], UPT ;  /* 0x00ff0812100079ea */ /* 0x0003e2000b80000b */
[----:B------:R-:W-:Y:S01]  /*8ef0*/  UMOV UR24, 0x0 ;  /* 0x0000000000187882 */ /* 0x000fe20000000000 */
        /* <DEDUP_REMOVED lines=14> */
[----:B------:R-:W-:Y:S01]  /*8fe0*/  UMOV UR4, UR14 ;  /* 0x0000000e00047c82 */ /* 0x000fe20008000000 */
[----:B------:R-:W-:Y:S01]  /*8ff0*/  UMOV UR5, URZ ;  /* 0x000000ff00057c82 */ /* 0x000fe20008000000 */
[----:B------:R1:W-:Y:S01]  /*9000*/  UTCHMMA tmem[UR58], gdesc[UR36], tmem[UR11], tmem[UR48], idesc[UR49], UPT ;  /* 0x00ff30243a0079ea */ /* 0x0003e2000b80000b */
[----:B------:R-:W-:Y:S01]  /*9010*/  UMOV UR54, 0x0 ;  /* 0x0000000000367882 */ /* 0x000fe20000000000 */
[----:B------:R-:W-:Y:S01]  /*9020*/  UMOV UR55, 0x8040010 ;  /* 0x0804001000377882 */ /* 0x000fe20000000000 */
[----:B------:R1:W-:Y:S01]  /*9030*/  UTCHMMA tmem[UR59], gdesc[UR38], tmem[UR11], tmem[UR50], idesc[UR51], UPT ;  /* 0x00ff32263b0079ea */ /* 0x0003e2000b80000b */
[----:B------:R-:W-:Y:S01]  /*9040*/  UMOV UR4, UR4 ;  /* 0x0000000400047c82 */ /* 0x000fe20008000000 */
[----:B------:R1:W-:Y:S01]  /*9050*/  UTCHMMA tmem[UR60], gdesc[UR40], tmem[UR11], tmem[UR52], idesc[UR53], UPT ;  /* 0x00ff34283c0079ea */ /* 0x0003e2000b80000b */
[----:B------:R1:W-:Y:S01]  /*9060*/  UTCHMMA tmem[UR61], gdesc[UR42], tmem[UR11], tmem[UR54], idesc[UR55], UPT ;  /* 0x00ff362a3d0079ea */ /* 0x0003e2000b80000b */
[----:B------:R1:W-:Y:S01]  /*9070*/  UTCBAR [UR4], URZ ;  /* 0x000000ff040073e9 */ /* 0x0003e200080000ff */
[----:B------:R-:W-:Y:S01]  /*9080*/  NOP ;  /* 0x0000000000007918 */ /* 0x000fe20000000000 */
.L_x_16:
[----:B------:R-:W-:Y:S01]  /*9090*/  UIADD3 UR21, UPT, UPT, UR21, 0x1, URZ ;  /* 0x0000000115157890 */ /* 0x000fe2000fffe0ff */
[----:B------:R-:W-:Y:S01]  /*90a0*/  FFMA R142, R21, R142, R84 ;  /* 0x0000008e158e7223 */ /* 0x000fe20000000054 */
[----:B------:R-:W-:Y:S01]  /*90b0*/  UIADD3 UR6, UPT, UPT, UR6, 0x80, URZ ;  /* 0x0000008006067890 */ /* 0x000fe2000fffe0ff */
[----:B------:R-:W-:Y:S01]  /*90c0*/  IADD3 R154, PT, PT, R154, UR17, RZ ;  /* 0x000000119a9a7c10 */ /* 0x000fe2000fffe0ff */
[----:B------:R-:W-:Y:S01]  /*90d0*/  UISETP.GT.AND UP2, UPT, UR21, 0x1, UPT ;  /* 0x000000011500788c */ /* 0x000fe2000bf44270 */
[----:B------:R-:W-:Y:S02]  /*90e0*/  IADD3 R155, PT, PT, R143, R155, RZ ;  /* 0x0000009b8f9b7210 */ /* 0x000fe40007ffe0ff */
[----:B------:R-:W-:Y:S01]  /*90f0*/  MOV R189, UR7 ;  /* 0x0000000700bd7c02 */ /* 0x000fe20008000f00 */
[----:B-1----:R-:W-:Y:S01]  /*9100*/  USEL UR4, URZ, 0x1, !UP2 ;  /* 0x00000001ff047887 */ /* 0x002fe2000d000000 */
[----:B------:R-:W-:Y:S01]  /*9110*/  MOV R188, R139 ;  /* 0x0000008b00bc7202 */ /* 0x000fe20000000f00 */
[----:B------:R-:W-:-:S02]  /*9120*/  USEL UR21, UR21, URZ, !UP2 ;  /* 0x000000ff15157287 */ /* 0x000fc4000d000000 */
[----:B------:R-:W-:Y:S02]  /*9130*/  UISETP.GE.AND UP2, UPT, UR6, UR15, UPT ;  /* 0x0000000f0600728c */ /* 0x000fe4000bf46270 */
[----:B------:R-:W-:-:S07]  /*9140*/  ULOP3.LUT UR4, UR7, UR4, URZ, 0x3c, !UPT ;  /* 0x0000000407047292 */ /* 0x000fce000f8e3cff */
[----:B------:R-:W-:Y:S05]  /*9150*/  BRA.U !UP2, `(.L_x_17) ;  /* 0xffffffc10ab07547 */ /* 0x000fea000b83ffff */
.L_x_12:
[C---:B------:R-:W-:Y:S01]  /*9160*/  FMUL R2, R142.reuse, 8388608 ;  /* 0x4b0000008e027820 */ /* 0x040fe20000400000 */
[C---:B------:R-:W-:Y:S01]  /*9170*/  FSETP.GEU.AND P5, PT, R142.reuse, 1.175494350822287508e-38, PT ;  /* 0x008000008e00780b */ /* 0x040fe20003fae000 */
[----:B------:R-:W1:Y:S01]  /*9180*/  LDCU UR6, c[0x0][0x3f0] ;  /* 0x00007e00ff0677ac */ /* 0x000e620008000800 */
[----:B0-----:R-:W-:Y:S01]  /*9190*/  HFMA2 R5, -RZ, RZ, 1.443359375, -0.2030029296875 ;  /* 0x3dc6b27fff057431 */ /* 0x001fe200000001ff */
[----:B------:R-:W-:Y:S02]  /*91a0*/  FSETP.GEU.AND P2, PT, |R142|, 1.175494350822287508e-38, PT ;  /* 0x008000008e00780b */ /* 0x000fe40003f4e200 */
[----:B------:R-:W-:Y:S01]  /*91b0*/  FSEL R26, R2, R142, !P5 ;  /* 0x0000008e021a7208 */ /* 0x000fe20006800000 */
[----:B------:R-:W0:Y:S01]  /*91c0*/  LDCU.64 UR4, c[0x0][0x3e0] ;  /* 0x00007c00ff0477ac */ /* 0x000e220008000a00 */
[----:B------:R-:W-:Y:S02]  /*91d0*/  FSETP.GT.AND P3, PT, |R142|, 8.50705917302346158658e+37, PT ;  /* 0x7e8000008e00780b */ /* 0x000fe40003f64200 */
[----:B------:R-:W-:-:S04]  /*91e0*/  IADD3 R2, PT, PT, R26, -0x3f3504f3, RZ ;  /* 0xc0cafb0d1a027810 */ /* 0x000fc80007ffe0ff */
[----:B------:R-:W-:-:S04]  /*91f0*/  LOP3.LUT R3, R2, 0xff800000, RZ, 0xc0, !PT ;  /* 0xff80000002037812 */ /* 0x000fc800078ec0ff */
[----:B------:R-:W-:Y:S01]  /*9200*/  IADD3 R2, PT, PT, R26, -R3, RZ ;  /* 0x800000031a027210 */ /* 0x000fe20007ffe0ff */
[----:B-1----:R-:W-:-:S04]  /*9210*/  UISETP.GE.AND UP0, UPT, UR6, 0x1, UPT ;  /* 0x000000010600788c */ /* 0x002fc8000bf06270 */
[----:B------:R-:W-:-:S04]  /*9220*/  FADD R20, R2, -1 ;  /* 0xbf80000002147421 */ /* 0x000fc80000000000 */
[----:B------:R-:W-:-:S04]  /*9230*/  FFMA.FTZ R5, R20, R5, -0.16845393180847167969 ;  /* 0xbe2c7f3014057423 */ /* 0x000fc80000010005 */
[----:B------:R-:W-:-:S04]  /*9240*/  FFMA.FTZ R5, R20, R5, 0.1716887056827545166 ;  /* 0x3e2fcf2a14057423 */ /* 0x000fc80000010005 */
[----:B------:R-:W-:-:S04]  /*9250*/  FFMA.FTZ R5, R20, R5, -0.17900948226451873779 ;  /* 0xbe374e4314057423 */ /* 0x000fc80000010005 */
[----:B------:R-:W-:-:S04]  /*9260*/  FFMA.FTZ R5, R20, R5, 0.20512372255325317383 ;  /* 0x3e520bf414057423 */ /* 0x000fc80000010005 */
[----:B------:R-:W-:Y:S01]  /*9270*/  FFMA.FTZ R5, R20, R5, -0.24046532809734344482 ;  /* 0xbe763c8b14057423 */ /* 0x000fe20000010005 */
[----:B0-----:R-:W-:Y:S06]  /*9280*/  BRA.U !UP0, `(.L_x_18) ;  /* 0x0000000108107547 */ /* 0x001fec000b800000 */
[----:B------:R-:W-:-:S06]  /*9290*/  USHF.L.U32 UR7, UR7, 0x1f, URZ ;  /* 0x0000001f07077899 */ /* 0x000fcc00080006ff */
[----:B------:R-:W-:-:S04]  /*92a0*/  MOV R2, UR7 ;  /* 0x0000000700027c02 */ /* 0x000fc80008000f00 */
[----:B------:R-:W0:Y:S02]  /*92b0*/  SYNCS.PHASECHK.TRANS64.TRYWAIT P4, [UR14], R2 ;  /* 0x00000002ff0075a7 */ /* 0x000e24000808110e */
[----:B0-----:R-:W-:Y:S05]  /*92c0*/  @!P4 BRA `(.L_x_19) ;  /* 0x0000000c0098c947 */ /* 0x001fea0003800000 */
.L_x_18:
[----:B------:R-:W-:Y:S01]  /*92d0*/  BAR.SYNC.DEFER_BLOCKING 0x0 ;  /* 0x0000000000007b1d */ /* 0x000fe20000010000 */
[----:B------:R-:W-:Y:S01]  /*92e0*/  FFMA.FTZ R5, R20, R5, 0.28857114911079406738 ;  /* 0x3e93bf9914057423 */ /* 0x000fe20000010005 */
[----:B------:R-:W-:Y:S01]  /*92f0*/  @P3 FMUL R142, R142, 0.25 ;  /* 0x3e8000008e8e3820 */ /* 0x000fe20000400000 */
[----:B------:R-:W-:Y:S01]  /*9300*/  ISETP.GE.U32.AND P6, PT, R26, 0x7f800000, PT ;  /* 0x7f8000001a00780c */ /* 0x000fe20003fc6070 */
[----:B------:R-:W-:Y:S01]  /*9310*/  UIMAD UR4, UR10, UR4, URZ ;  /* 0x000000040a0472a4 */ /* 0x000fe2000f8e02ff */
[----:B------:R-:W-:-:S03]  /*9320*/  FFMA.FTZ R21, R20, R5, -0.36067417263984680176 ;  /* 0xbeb8aa4914157423 */ /* 0x000fc60000010005 */
[----:B------:R-:W0:Y:S01]  /*9330*/  LDC.64 R24, c[0x0][0x398] ;  /* 0x0000e600ff187b82 */ /* 0x000e220000000a00 */
[----:B------:R-:W-:Y:S01]  /*9340*/  @!P2 FMUL R142, R142, 16777216 ;  /* 0x4b8000008e8ea820 */ /* 0x000fe20000400000 */
[----:B------:R-:W-:Y:S01]  /*9350*/  FSEL R2, RZ, -23, P5 ;  /* 0xc1b80000ff027808 */ /* 0x000fe20002800000 */
[----:B------:R-:W-:Y:S01]  /*9360*/  FFMA.FTZ R21, R20, R21, 0.48089820146560668945 ;  /* 0x3ef6384a14157423 */ /* 0x000fe20000010015 */
[----:B------:R-:W-:Y:S01]  /*9370*/  I2FP.F32.S32 R3, R3 ;  /* 0x0000000300037245 */ /* 0x000fe20000201400 */
[----:B------:R-:W1:Y:S01]  /*9380*/  MUFU.RCP R23, R142 ;  /* 0x0000008e00177308 */ /* 0x000e620000001000 */
[----:B------:R-:W-:Y:S02]  /*9390*/  IMAD R22, R0, UR5, RZ ;  /* 0x0000000500167c24 */ /* 0x000fe4000f8e02ff */
[C---:B------:R-:W-:Y:S01]  /*93a0*/  FFMA.FTZ R21, R20.reuse, R21, -0.72134751081466674805 ;  /* 0xbf38aa3b14157423 */ /* 0x040fe20000010015 */
[----:B------:R-:W2:Y:S01]  /*93b0*/  LDC R49, c[0x0][0x3e8] ;  /* 0x0000fa00ff317b82 */ /* 0x000ea20000000800 */
[----:B------:R-:W-:Y:S01]  /*93c0*/  USHF.L.U32 UR5, UR4, 0x1, URZ ;  /* 0x0000000104057899 */ /* 0x000fe200080006ff */
[----:B------:R-:W-:Y:S01]  /*93d0*/  FFMA.FTZ R2, R3, 1.1920928955078125e-07, R2 ;  /* 0x3400000003027823 */ /* 0x000fe20000010002 */
[----:B------:R-:W-:Y:S01]  /*93e0*/  FMUL R21, R20, R21 ;  /* 0x0000001514157220 */ /* 0x000fe20000400000 */
[C---:B------:R-:W-:Y:S01]  /*93f0*/  SHF.L.U32 R3, R22.reuse, 0x1, RZ ;  /* 0x0000000116037819 */ /* 0x040fe200000006ff */
[----:B------:R-:W-:-:S04]  /*9400*/  IMAD.HI R22, R22, 0x2, RZ ;  /* 0x0000000216167827 */ /* 0x000fc800078e02ff */
[C---:B------:R-:W-:Y:S01]  /*9410*/  FMUL R21, R20.reuse, R21 ;  /* 0x0000001514157220 */ /* 0x040fe20000400000 */
[----:B------:R-:W3:Y:S02]  /*9420*/  @!P1 SYNCS.CCTL.IV [UR12+0x4000] ;  /* 0x00400000ff0099b1 */ /* 0x000ee4000800000c */
[----:B---3--:R-:W-:Y:S01]  /*9430*/  BAR.SYNC.DEFER_BLOCKING 0x0 ;  /* 0x0000000000007b1d */ /* 0x008fe20000010000 */
[----:B------:R-:W-:-:S04]  /*9440*/  FFMA.FTZ R21, R20, 1.4426950216293334961, R21 ;  /* 0x3fb8aa3b14157823 */ /* 0x000fc80000010015 */
[----:B------:R-:W-:Y:S01]  /*9450*/  FADD R21, R2, R21 ;  /* 0x0000001502157221 */ /* 0x000fe20000000000 */
[----:B0-----:R-:W-:Y:S01]  /*9460*/  IADD3 R2, P4, P5, R3, UR5, R24 ;  /* 0x0000000503027c10 */ /* 0x001fe2000fd9e018 */
[----:B------:R-:W-:Y:S01]  /*9470*/  UIMAD.WIDE UR4, UR4, 0x2, URZ ;  /* 0x00000002040478a5 */ /* 0x000fe2000f8e02ff */
[----:B------:R-:W0:Y:S01]  /*9480*/  LDTM.x16 R4, tmem[UR13] ;  /* 0x0000000d000479ee */ /* 0x000e220008240000 */
[----:B------:R-:W-:Y:S01]  /*9490*/  @P6 MOV R3, 0x7f800000 ;  /* 0x7f80000000036802 */ /* 0x000fe20000000f00 */
[----:B--2---:R-:W-:-:S04]  /*94a0*/  IMAD R55, R49, 0x18, RZ ;  /* 0x0000001831377824 */ /* 0x004fc800078e02ff */
[C---:B------:R-:W-:Y:S01]  /*94b0*/  @P6 FFMA.FTZ R21, R26.reuse, R3, +INF ;  /* 0x7f8000001a156423 */ /* 0x040fe20000010003 */
[----:B------:R-:W-:Y:S01]  /*94c0*/  FSETP.NEU.AND P6, PT, R26, RZ, PT ;  /* 0x000000ff1a00720b */ /* 0x000fe20003fcd000 */
[C---:B------:R-:W-:Y:S01]  /*94d0*/  IMAD R51, R49.reuse, 0x14, RZ ;  /* 0x0000001431337824 */ /* 0x040fe200078e02ff */
[----:B------:R-:W-:Y:S01]  /*94e0*/  IADD3.X R3, PT, PT, R22, UR5, R25, P4, P5 ;  /* 0x0000000516037c10 */ /* 0x000fe2000a7ea419 */
[C---:B------:R-:W-:Y:S01]  /*94f0*/  IMAD R27, R49.reuse, 0x12, RZ ;  /* 0x00000012311b7824 */ /* 0x040fe200078e02ff */
[----:B------:R-:W2:Y:S01]  /*9500*/  LDCU UR4, c[0x0][0x3ec] ;  /* 0x00007d80ff0477ac */ /* 0x000ea20008000800 */
[----:B------:R-:W-:Y:S01]  /*9510*/  IMAD R59, R49, 0x1c, RZ ;  /* 0x0000001c313b7824 */ /* 0x000fe200078e02ff */
[-C--:B------:R-:W-:Y:S01]  /*9520*/  IADD3 R22, P5, PT, R51, R2.reuse, RZ ;  /* 0x0000000233167210 */ /* 0x080fe20007fbe0ff */
[C---:B------:R-:W-:Y:S01]  /*9530*/  IMAD R31, R49.reuse, 0xe, RZ ;  /* 0x0000000e311f7824 */ /* 0x040fe200078e02ff */
[C---:B------:R-:W-:Y:S01]  /*9540*/  LEA R33, R49.reuse, -R49, 0x4 ;  /* 0x8000003131217211 */ /* 0x040fe200078e20ff */
[----:B------:R-:W-:Y:S01]  /*9550*/  IMAD R53, R49, 0x16, RZ ;  /* 0x0000001631357824 */ /* 0x000fe200078e02ff */
[----:B------:R-:W3:Y:S01]  /*9560*/  @!P1 SYNCS.CCTL.IV [UR12+0x4008] ;  /* 0x00400800ff0099b1 */ /* 0x000ee2000800000c */
[----:B------:R-:W-:Y:S01]  /*9570*/  IADD3 R30, P1, PT, R59, R2, RZ ;  /* 0x000000023b1e7210 */ /* 0x000fe20007f3e0ff */
[C---:B------:R-:W-:Y:S01]  /*9580*/  IMAD R25, R49.reuse, 0xb, RZ ;  /* 0x0000000b31197824 */ /* 0x040fe200078e02ff */
[----:B------:R-:W-:Y:S01]  /*9590*/  NOP ;  /* 0x0000000000007918 */ /* 0x000fe20000000000 */
[----:B------:R-:W-:-:S02]  /*95a0*/  IMAD R57, R49, 0x1a, RZ ;  /* 0x0000001a31397824 */ /* 0x000fc400078e02ff */
[----:B------:R-:W-:Y:S02]  /*95b0*/  IMAD R61, R49, 0x1e, RZ ;  /* 0x0000001e313d7824 */ /* 0x000fe400078e02ff */
[----:B0-----:R-:W-:Y:S01]  /*95c0*/  @P3 FMUL R4, R4, 0.25 ;  /* 0x3e80000004043820 */ /* 0x001fe20000400000 */
[----:B------:R-:W-:Y:S01]  /*95d0*/  @P3 FMUL R5, R5, 0.25 ;  /* 0x3e80000005053820 */ /* 0x000fe20000400000 */
[----:B------:R-:W-:Y:S01]  /*95e0*/  @P3 FMUL R15, R15, 0.25 ;  /* 0x3e8000000f0f3820 */ /* 0x000fe20000400000 */
[----:B------:R-:W-:Y:S01]  /*95f0*/  @P3 FMUL R9, R9, 0.25 ;  /* 0x3e80000009093820 */ /* 0x000fe20000400000 */
[----:B------:R-:W-:Y:S01]  /*9600*/  @!P2 FMUL R4, R4, 16777216 ;  /* 0x4b8000000404a820 */ /* 0x000fe20000400000 */
[----:B------:R-:W-:Y:S01]  /*9610*/  @!P2 FMUL R5, R5, 16777216 ;  /* 0x4b8000000505a820 */ /* 0x000fe20000400000 */
[----:B------:R-:W-:Y:S01]  /*9620*/  @!P2 FMUL R15, R15, 16777216 ;  /* 0x4b8000000f0fa820 */ /* 0x000fe20000400000 */
[----:B------:R-:W-:Y:S01]  /*9630*/  @P3 FMUL R6, R6, 0.25 ;  /* 0x3e80000006063820 */ /* 0x000fe20000400000 */
        /* <DEDUP_REMOVED lines=11> */
[C---:B-1----:R-:W-:Y:S01]  /*96f0*/  FMUL R4, R23.reuse, R4 ;  /* 0x0000000417047220 */ /* 0x042fe20000400000 */
[----:B------:R-:W-:Y:S01]  /*9700*/  FMUL R5, R23, R5 ;  /* 0x0000000517057220 */ /* 0x000fe20000400000 */
[----:B------:R-:W-:Y:S01]  /*9710*/  @!P2 FMUL R9, R9, 16777216 ;  /* 0x4b8000000909a820 */ /* 0x000fe20000400000 */
[----:B------:R-:W-:Y:S01]  /*9720*/  FMUL R41, R23, R15 ;  /* 0x0000000f17297220 */ /* 0x000fe20000400000 */
[----:B------:R-:W-:Y:S01]  /*9730*/  @!P2 FMUL R6, R6, 16777216 ;  /* 0x4b8000000606a820 */ /* 0x000fe20000400000 */
        /* <DEDUP_REMOVED lines=11> */
[----:B------:R-:W-:Y:S01]  /*97f0*/  IMAD R15, R49, 0xc, RZ ;  /* 0x0000000c310f7824 */ /* 0x000fe200078e02ff */
[----:B------:R-:W-:Y:S01]  /*9800*/  F2FP.F16.F32.PACK_AB R46, R5, R4 ;  /* 0x00000004052e723e */ /* 0x000fe200000000ff */
        /* <DEDUP_REMOVED lines=9> */
[----:B------:R-:W-:Y:S01]  /*98a0*/  FMUL R42, R23, R16 ;  /* 0x00000010172a7220 */ /* 0x000fe20000400000 */
[----:B------:R-:W-:Y:S01]  /*98b0*/  FSEL R4, R21, -INF , P6 ;  /* 0xff80000015047808 */ /* 0x000fe20003000000 */
[C---:B------:R-:W-:Y:S01]  /*98c0*/  FMUL R43, R23.reuse, R17 ;  /* 0x00000011172b7220 */ /* 0x040fe20000400000 */
[C---:B------:R-:W-:Y:S01]  /*98d0*/  FMUL R44, R23.reuse, R18 ;  /* 0x00000012172c7220 */ /* 0x040fe20000400000 */
[----:B------:R-:W-:Y:S01]  /*98e0*/  FMUL R45, R23, R19 ;  /* 0x00000013172d7220 */ /* 0x000fe20000400000 */
[----:B------:R-:W-:Y:S01]  /*98f0*/  IMAD R9, R49, 0x6, RZ ;  /* 0x0000000631097824 */ /* 0x000fe200078e02ff */
[-C--:B------:R-:W-:Y:S01]  /*9900*/  IADD3 R26, P2, PT, R55, R2.reuse, RZ ;  /* 0x00000002371a7210 */ /* 0x080fe20007f5e0ff */
[----:B------:R-:W-:Y:S01]  /*9910*/  IMAD R23, R49, 0xa, RZ ;  /* 0x0000000a31177824 */ /* 0x000fe200078e02ff */
[-C--:B------:R-:W-:Y:S01]  /*9920*/  IADD3 R14, P6, PT, R15, R2.reuse, RZ ;  /* 0x000000020f0e7210 */ /* 0x080fe20007fde0ff */
[----:B------:R-:W-:Y:S01]  /*9930*/  FFMA R139, R4, 0.69314718246459960938, R139 ;  /* 0x3f317218048b7823 */ /* 0x000fe2000000008b */
[----:B------:R-:W-:Y:S01]  /*9940*/  IADD3 R20, P3, PT, R27, R2, RZ ;  /* 0x000000021b147210 */ /* 0x000fe20007f7e0ff */
[----:B------:R0:W-:Y:S01]  /*9950*/  STG.E.U16 desc[UR26][R2.64], R46 ;  /* 0x0000002e02007986 */ /* 0x0001e2000c10151a */
[-C--:B------:R-:W-:Y:S01]  /*9960*/  LEA.HI.X.SX32 R27, R15, R3.reuse, 0x1, P2 ;  /* 0x000000030f1b7211 */ /* 0x080fe200010f0eff */
[----:B------:R-:W-:Y:S01]  /*9970*/  IMAD R29, R49, 0xd, RZ ;  /* 0x0000000d311d7824 */ /* 0x000fe200078e02ff */
[----:B------:R-:W-:Y:S01]  /*9980*/  F2FP.F16.F32.PACK_AB R47, R7, R6 ;  /* 0x00000006072f723e */ /* 0x000fe200000000ff */
[----:B--2---:R-:W-:Y:S01]  /*9990*/  UIMAD UR4, UR10, UR4, URZ ;  /* 0x000000040a0472a4 */ /* 0x004fe2000f8e02ff */
[----:B------:R-:W-:-:S02]  /*99a0*/  LEA.HI.X.SX32 R15, R9, R3, 0x1, P6 ;  /* 0x00000003090f7211 */ /* 0x000fc400030f0eff */
[----:B------:R-:W-:Y:S01]  /*99b0*/  SHF.L.U32 R7, R49, 0x1, RZ ;  /* 0x0000000131077819 */ /* 0x000fe200000006ff */
[----:B------:R-:W-:Y:S01]  /*99c0*/  USHF.L.U32 UR6, UR4, 0x2, URZ ;  /* 0x0000000204067899 */ /* 0x000fe200080006ff */
[C---:B------:R-:W-:Y:S01]  /*99d0*/  IADD3 R12, P6, PT, R23.reuse, R2, RZ ;  /* 0x00000002170c7210 */ /* 0x040fe20007fde0ff */
[----:B------:R-:W-:Y:S01]  /*99e0*/  UIMAD.WIDE UR4, UR4, 0x4, URZ ;  /* 0x00000004040478a5 */ /* 0x000fe2000f8e02ff */
[----:B------:R-:W-:Y:S02]  /*99f0*/  LEA.HI.X.SX32 R23, R23, R3, 0x1, P5 ;  /* 0x0000000317177211 */ /* 0x000fe400028f0eff */
[CC--:B------:R-:W-:Y:S02]  /*9a00*/  LEA R5, R49.reuse, R49.reuse, 0x1 ;  /* 0x0000003131057211 */ /* 0x0c0fe400078e08ff */
[CC--:B------:R-:W-:Y:S02]  /*9a10*/  LEA R13, R49.reuse, R49.reuse, 0x2 ;  /* 0x00000031310d7211 */ /* 0x0c0fe400078e10ff */
[----:B------:R-:W-:-:S02]  /*9a20*/  LEA R17, R49, -R49, 0x3 ;  /* 0x8000003131117211 */ /* 0x000fc400078e18ff */
[----:B------:R-:W-:Y:S02]  /*9a30*/  LEA R21, R49, R49, 0x3 ;  /* 0x0000003131157211 */ /* 0x000fe400078e18ff */
[-C--:B------:R-:W-:Y:S02]  /*9a40*/  IADD3 R8, P4, PT, R9, R2.reuse, RZ ;  /* 0x0000000209087210 */ /* 0x080fe40007f9e0ff */
[-C--:B------:R-:W-:Y:S02]  /*9a50*/  IADD3 R24, P2, PT, R53, R2.reuse, RZ ;  /* 0x0000000235187210 */ /* 0x080fe40007f5e0ff */
[CC--:B------:R-:W-:Y:S02]  /*9a60*/  IADD3 R16, P5, PT, R31.reuse, R2.reuse, RZ ;  /* 0x000000021f107210 */ /* 0x0c0fe40007fbe0ff */
[----:B------:R-:W-:Y:S02]  /*9a70*/  LEA.HI.X.SX32 R31, R31, R3, 0x1, P1 ;  /* 0x000000031f1f7211 */ /* 0x000fe400008f0eff */
[----:B------:R-:W-:-:S02]  /*9a80*/  IADD3 R4, P1, PT, R7, R2, RZ ;  /* 0x0000000207047210 */ /* 0x000fc40007f3e0ff */
[-C--:B------:R-:W-:Y:S02]  /*9a90*/  LEA.HI.X.SX32 R9, R5, R3.reuse, 0x1, P4 ;  /* 0x0000000305097211 */ /* 0x080fe400020f0eff */
[-C--:B------:R-:W-:Y:S02]  /*9aa0*/  LEA.HI.X.SX32 R13, R13, R3.reuse, 0x1, P6 ;  /* 0x000000030d0d7211 */ /* 0x080fe400030f0eff */
[-C--:B------:R-:W-:Y:S02]  /*9ab0*/  LEA.HI.X.SX32 R17, R17, R3.reuse, 0x1, P5 ;  /* 0x0000000311117211 */ /* 0x080fe400028f0eff */
[-C--:B------:R-:W-:Y:S02]  /*9ac0*/  LEA.HI.X.SX32 R21, R21, R3.reuse, 0x1, P3 ;  /* 0x0000000315157211 */ /* 0x080fe400018f0eff */
[----:B------:R-:W-:Y:S02]  /*9ad0*/  LEA.HI.X.SX32 R25, R25, R3, 0x1, P2 ;  /* 0x0000000319197211 */ /* 0x000fe400010f0eff */
[----:B------:R-:W-:-:S02]  /*9ae0*/  IADD3 R28, P4, PT, R57, R2, RZ ;  /* 0x00000002391c7210 */ /* 0x000fc40007f9e0ff */
[-C--:B------:R-:W-:Y:S02]  /*9af0*/  IADD3 R32, P6, PT, R61, R2.reuse, RZ ;  /* 0x000000023d207210 */ /* 0x080fe40007fde0ff */
[CC--:B------:R-:W-:Y:S02]  /*9b00*/  LEA R6, P5, R49.reuse, R2.reuse, 0x2 ;  /* 0x0000000231067211 */ /* 0x0c0fe400078a10ff */
[CC--:B------:R-:W-:Y:S02]  /*9b10*/  LEA R10, P3, R49.reuse, R2.reuse, 0x3 ;  /* 0x00000002310a7211 */ /* 0x0c0fe400078618ff */
[C---:B------:R-:W-:Y:S02]  /*9b20*/  LEA R18, P2, R49.reuse, R2, 0x4 ;  /* 0x0000000231127211 */ /* 0x040fe400078420ff */
[----:B------:R-:W-:Y:S02]  /*9b30*/  LEA.HI.X.SX32 R5, R49, R3, 0x1, P1 ;  /* 0x0000000331057211 */ /* 0x000fe400008f0eff */
[----:B0-----:R-:W-:-:S02]  /*9b40*/  PRMT R2, R46, 0x7632, R2 ;  /* 0x000076322e027816 */ /* 0x001fc40000000002 */
[C---:B------:R-:W-:Y:S02]  /*9b50*/  SHF.L.U32 R11, R49.reuse, 0x2, RZ ;  /* 0x00000002310b7819 */ /* 0x040fe400000006ff */
[----:B------:R-:W-:Y:S01]  /*9b60*/  SHF.L.U32 R19, R49, 0x3, RZ ;  /* 0x0000000331137819 */ /* 0x000fe200000006ff */
[----:B------:R0:W-:Y:S01]  /*9b70*/  STG.E.U16 desc[UR26][R4.64], R2 ;  /* 0x0000000204007986 */ /* 0x0001e2000c10151a */
[-C--:B------:R-:W-:Y:S02]  /*9b80*/  LEA.HI.X.SX32 R7, R7, R3.reuse, 0x1, P5 ;  /* 0x0000000307077211 */ /* 0x080fe400028f0eff */
[----:B------:R-:W-:Y:S02]  /*9b90*/  F2FP.F16.F32.PACK_AB R34, R35, R34 ;  /* 0x000000222322723e */ /* 0x000fe400000000ff */
[-C--:B------:R-:W-:Y:S01]  /*9ba0*/  LEA.HI.X.SX32 R29, R29, R3.reuse, 0x1, P4 ;  /* 0x000000031d1d7211 */ /* 0x080fe200020f0eff */
[----:B------:R1:W-:Y:S01]  /*9bb0*/  STG.E.U16 desc[UR26][R6.64], R47 ;  /* 0x0000002f06007986 */ /* 0x0003e2000c10151a */
[----:B------:R-:W-:-:S02]  /*9bc0*/  LEA.HI.X.SX32 R11, R11, R3, 0x1, P3 ;  /* 0x000000030b0b7211 */ /* 0x000fc400018f0eff */
[-C--:B------:R-:W-:Y:S02]  /*9bd0*/  LEA.HI.X.SX32 R19, R19, R3.reuse, 0x1, P2 ;  /* 0x0000000313137211 */ /* 0x080fe400010f0eff */
[----:B------:R-:W-:Y:S01]  /*9be0*/  LEA.HI.X.SX32 R33, R33, R3, 0x1, P6 ;  /* 0x0000000321217211 */ /* 0x000fe200030f0eff */
[----:B0-----:R-:W0:Y:S01]  /*9bf0*/  LDC.64 R4, c[0x0][0x3a0] ;  /* 0x0000e800ff047b82 */ /* 0x001e220000000a00 */
[----:B------:R-:W-:Y:S02]  /*9c00*/  PRMT R3, R47, 0x7632, R3 ;  /* 0x000076322f037816 */ /* 0x000fe40000000003 */
[----:B------:R-:W-:Y:S02]  /*9c10*/  F2FP.F16.F32.PACK_AB R36, R37, R36 ;  /* 0x000000242524723e */ /* 0x000fe400000000ff */
[----:B------:R-:W-:Y:S01]  /*9c20*/  F2FP.F16.F32.PACK_AB R38, R39, R38 ;  /* 0x000000262726723e */ /* 0x000fe200000000ff */
[----:B------:R2:W-:Y:S01]  /*9c30*/  STG.E.U16 desc[UR26][R8.64], R3 ;  /* 0x0000000308007986 */ /* 0x0005e2000c10151a */
[----:B-1----:R-:W-:-:S02]  /*9c40*/  PRMT R7, R34, 0x7632, R7 ;  /* 0x0000763222077816 */ /* 0x002fc40000000007 */
[----:B------:R-:W-:Y:S01]  /*9c50*/  PRMT R2, R36, 0x7632, R2 ;  /* 0x0000763224027816 */ /* 0x000fe20000000002 */
[----:B------:R1:W-:Y:S01]  /*9c60*/  STG.E.U16 desc[UR26][R10.64], R34 ;  /* 0x000000220a007986 */ /* 0x0003e2000c10151a */
[----:B------:R-:W-:Y:S02]  /*9c70*/  F2FP.F16.F32.PACK_AB R40, R41, R40 ;  /* 0x000000282928723e */ /* 0x000fe400000000ff */
[----:B------:R-:W-:Y:S01]  /*9c80*/  F2FP.F16.F32.PACK_AB R42, R43, R42 ;  /* 0x0000002a2b2a723e */ /* 0x000fe200000000ff */
[----:B------:R4:W-:Y:S01]  /*9c90*/  STG.E.U16 desc[UR26][R12.64], R7 ;  /* 0x000000070c007986 */ /* 0x0009e2000c10151a */
[----:B------:R-:W-:Y:S02]  /*9ca0*/  F2FP.F16.F32.PACK_AB R44, R45, R44 ;  /* 0x0000002c2d2c723e */ /* 0x000fe400000000ff */
[C---:B--2---:R-:W-:Y:S01]  /*9cb0*/  SHF.L.U32 R3, R0.reuse, 0x2, RZ ;  /* 0x0000000200037819 */ /* 0x044fe200000006ff */
[----:B------:R2:W-:Y:S01]  /*9cc0*/  STG.E.U16 desc[UR26][R14.64], R36 ;  /* 0x000000240e007986 */ /* 0x0005e2000c10151a */
[----:B------:R-:W-:Y:S01]  /*9cd0*/  IMAD.HI R0, R0, 0x4, RZ ;  /* 0x0000000400007827 */ /* 0x000fe200078e02ff */
[----:B-1----:R-:W-:-:S02]  /*9ce0*/  PRMT R10, R38, 0x7632, R10 ;  /* 0x00007632260a7816 */ /* 0x002fc4000000000a */
[----:B------:R0:W-:Y:S01]  /*9cf0*/  STG.E.U16 desc[UR26][R16.64], R2 ;  /* 0x0000000210007986 */ /* 0x0001e2000c10151a */
[----:B----4-:R-:W-:-:S03]  /*9d00*/  PRMT R12, R40, 0x7632, R12 ;  /* 0x00007632280c7816 */ /* 0x010fc6000000000c */
[----:B------:R1:W-:Y:S01]  /*9d10*/  STG.E.U16 desc[UR26][R18.64], R38 ;  /* 0x0000002612007986 */ /* 0x0003e2000c10151a */
[----:B--2---:R-:W-:-:S03]  /*9d20*/  PRMT R14, R42, 0x7632, R14 ;  /* 0x000076322a0e7816 */ /* 0x004fc6000000000e */
[----:B------:R1:W-:Y:S01]  /*9d30*/  STG.E.U16 desc[UR26][R20.64], R10 ;  /* 0x0000000a14007986 */ /* 0x0003e2000c10151a */
[----:B0-----:R-:W-:-:S03]  /*9d40*/  IADD3 R2, P1, P2, R3, UR6, R4 ;  /* 0x0000000603027c10 */ /* 0x001fc6000fa3e004 */
[----:B------:R1:W-:Y:S01]  /*9d50*/  STG.E.U16 desc[UR26][R22.64], R40 ;  /* 0x0000002816007986 */ /* 0x0003e2000c10151a */
[----:B------:R-:W-:Y:S02]  /*9d60*/  PRMT R16, R44, 0x7632, R16 ;  /* 0x000076322c107816 */ /* 0x000fe40000000010 */
[----:B------:R-:W-:Y:S01]  /*9d70*/  IADD3.X R3, PT, PT, R0, UR5, R5, P1, P2 ;  /* 0x0000000500037c10 */ /* 0x000fe20008fe4405 */
[----:B------:R1:W-:Y:S04]  /*9d80*/  STG.E.U16 desc[UR26][R24.64], R12 ;  /* 0x0000000c18007986 */ /* 0x0003e8000c10151a */
[----:B------:R1:W-:Y:S04]  /*9d90*/  STG.E.U16 desc[UR26][R26.64], R42 ;  /* 0x0000002a1a007986 */ /* 0x0003e8000c10151a */
[----:B------:R1:W-:Y:S04]  /*9da0*/  STG.E.U16 desc[UR26][R28.64], R14 ;  /* 0x0000000e1c007986 */ /* 0x0003e8000c10151a */
[----:B------:R1:W-:Y:S04]  /*9db0*/  STG.E.U16 desc[UR26][R30.64], R44 ;  /* 0x0000002c1e007986 */ /* 0x0003e8000c10151a */
[----:B------:R1:W-:Y:S04]  /*9dc0*/  STG.E.U16 desc[UR26][R32.64], R16 ;  /* 0x0000001020007986 */ /* 0x0003e8000c10151a */
[----:B------:R1:W-:Y:S01]  /*9dd0*/  STG.E desc[UR26][R2.64], R139 ;  /* 0x0000008b02007986 */ /* 0x0003e2000c10191a */
[----:B---3--:R-:W-:Y:S06]  /*9de0*/  BAR.SYNC.DEFER_BLOCKING 0x0 ;  /* 0x0000000000007b1d */ /* 0x008fec0000010000 */
[----:B------:R-:W-:Y:S05]  /*9df0*/  @P0 BRA `(.L_x_20) ;  /* 0x0000000000a00947 */ /* 0x000fea0003800000 */
[----:B------:R-:W0:Y:S01]  /*9e00*/  S2UR UR5, SR_CgaCtaId ;  /* 0x00000000000579c3 */ /* 0x000e220000008800 */
[----:B------:R-:W-:Y:S01]  /*9e10*/  NOP ;  /* 0x0000000000007918 */ /* 0x000fe20000000000 */
[----:B------:R-:W-:Y:S01]  /*9e20*/  UMOV UR4, 0x50 ;  /* 0x0000005000047882 */ /* 0x000fe20000000000 */
[----:B------:R-:W-:Y:S01]  /*9e30*/  MOV R0, UR11 ;  /* 0x0000000b00007c02 */ /* 0x000fe20008000f00 */
[----:B------:R-:W-:Y:S01]  /*9e40*/  HFMA2 R7, -RZ, RZ, 0, 5.9604644775390625e-08 ;  /* 0x00000001ff077431 */ /* 0x000fe200000001ff */
[----:B-1----:R-:W-:Y:S02]  /*9e50*/  MOV R3, 0xff ;  /* 0x000000ff00037802 */ /* 0x002fe40000000f00 */
[----:B------:R-:W-:-:S04]  /*9e60*/  LOP3.LUT R0, R0, 0xffff, RZ, 0xc0, !PT ;  /* 0x0000ffff00007812 */ /* 0x000fc800078ec0ff */
[----:B------:R-:W-:-:S04]  /*9e70*/  SHF.R.U32.HI R0, RZ, 0x5, R0 ;  /* 0x00000005ff007819 */ /* 0x000fc80000011600 */
[----:B------:R-:W-:Y:S02]  /*9e80*/  IADD3 R2, PT, PT, R0, 0x10, RZ ;  /* 0x0000001000027810 */ /* 0x000fe40007ffe0ff */
[----:B------:R-:W-:Y:S01]  /*9e90*/  SHF.L.U32 R0, R3, R0, RZ ;  /* 0x0000000003007219 */ /* 0x000fe200000006ff */
[----:B0-----:R-:W-:Y:S01]  /*9ea0*/  ULEA UR6, UR5, UR4, 0x18 ;  /* 0x0000000405067291 */ /* 0x001fe2000f8ec0ff */
[----:B------:R-:W-:-:S04]  /*9eb0*/  SHF.L.U32 R3, R7, R2, RZ ;  /* 0x0000000207037219 */ /* 0x000fc800000006ff */
[----:B------:R-:W-:-:S04]  /*9ec0*/  LOP3.LUT R0, R3, R0, RZ, 0xfc, !PT ;  /* 0x0000000003007212 */ /* 0x000fc800078efcff */
[----:B------:R-:W0:Y:S01]  /*9ed0*/  LDS R5, [UR6] ;  /* 0x00000006ff057984 */ /* 0x000e220008000800 */
[C---:B------:R-:W-:Y:S02]  /*9ee0*/  LOP3.LUT R2, R0.reuse, 0xffff, RZ, 0xc0, !PT ;  /* 0x0000ffff00027812 */ /* 0x040fe400078ec0ff */
[----:B0-----:R-:W-:-:S04]  /*9ef0*/  LOP3.LUT R3, R0, 0xffff, R5, 0x80, !PT ;  /* 0x0000ffff00037812 */ /* 0x001fc800078e8005 */
[----:B------:R-:W-:-:S13]  /*9f00*/  ISETP.NE.AND P0, PT, R3, R2, PT ;  /* 0x000000020300720c */ /* 0x000fda0003f05270 */
[----:B------:R-:W-:Y:S05]  /*9f10*/  @P0 BRA `(.L_x_21) ;  /* 0x0000000000500947 */ /* 0x000fea0003800000 */
[----:B------:R-:W-:Y:S02]  /*9f20*/  SHF.R.U32.HI R5, RZ, 0x10, R5 ;  /* 0x00000010ff057819 */ /* 0x000fe40000011605 */
[----:B------:R-:W-:-:S04]  /*9f30*/  SHF.R.U32.HI R2, RZ, 0x10, R0 ;  /* 0x00000010ff027819 */ /* 0x000fc80000011600 */
[----:B------:R-:W-:-:S04]  /*9f40*/  LOP3.LUT R5, R5, R2, RZ, 0xc0, !PT ;  /* 0x0000000205057212 */ /* 0x000fc800078ec0ff */
[----:B------:R-:W-:-:S13]  /*9f50*/  ISETP.NE.AND P0, PT, R5, R2, PT ;  /* 0x000000020500720c */ /* 0x000fda0003f05270 */
[----:B------:R-:W-:Y:S05]  /*9f60*/  @P0 BRA `(.L_x_22) ;  /* 0x0000000000300947 */ /* 0x000fea0003800000 */
[----:B------:R-:W-:Y:S01]  /*9f70*/  R2UR UR4, R0 ;  /* 0x00000000000472ca */ /* 0x000fe200000e0000 */
[----:B------:R-:W-:Y:S01]  /*9f80*/  VOTEU.ANY UR5, UPT, PT ;  /* 0x0000000000057886 */ /* 0x000fe200038e0100 */
[----:B------:R-:W0:Y:S01]  /*9f90*/  S2R R0, SR_LANEID ;  /* 0x0000000000007919 */ /* 0x000e220000000000 */
[----:B------:R-:W-:-:S10]  /*9fa0*/  UFLO.U32 UR5, UR5 ;  /* 0x00000005000572bd */ /* 0x000fd400080e0000 */
[----:B------:R-:W-:-:S06]  /*9fb0*/  ULOP3.LUT UR4, URZ, UR4, URZ, 0x33, !UPT ;  /* 0x00000004ff047292 */ /* 0x000fcc000f8e33ff */
[----:B------:R-:W-:-:S04]  /*9fc0*/  MOV R2, UR4 ;  /* 0x0000000400027c02 */ /* 0x000fc80008000f00 */
[----:B------:R-:W1:Y:S02]  /*9fd0*/  REDUX UR7, R2 ;  /* 0x00000000020773c4 */ /* 0x000e640000000000 */
[----:B------:R2:W-:Y:S01]  /*9fe0*/  UTCATOMSWS.AND URZ, UR4 ;  /* 0x0000000400ff79e3 */ /* 0x0005e20008000000 */
[----:B0-----:R-:W-:Y:S02]  /*9ff0*/  ISETP.EQ.U32.AND P0, PT, R0, UR5, PT ;  /* 0x0000000500007c0c */ /* 0x001fe4000bf02070 */
[----:B-1----:R-:W-:-:S11]  /*a000*/  MOV R0, UR7 ;  /* 0x0000000700007c02 */ /* 0x002fd60008000f00 */
[----:B------:R2:W-:Y:S01]  /*a010*/  @P0 ATOMS.AND RZ, [UR6], R0 ;  /* 0x00000000ffff098c */ /* 0x0005e2000a800006 */
[----:B------:R-:W-:Y:S05]  /*a020*/  BRA `(.L_x_20) ;  /* 0x0000000000147947 */ /* 0x000fea0003800000 */
.L_x_22:
[----:B------:R-:W-:-:S07]  /*a030*/  MOV R2, 0xa050 ;  /* 0x0000a05000027802 */ /* 0x000fce0000000f00 */
[----:B------:R-:W-:Y:S05]  /*a040*/  CALL.REL.NOINC `($__internal_0_$__cuda_sm10x_tcgen05_guardrail_trap_col_being_dealloced_not_returned_by_alloc) ;  /* 0x0000000000447944 */ /* 0x000fea0003c00000 */
[----:B------:R-:W-:Y:S05]  /*a050*/  BRA `(.L_x_20) ;  /* 0x0000000000087947 */ /* 0x000fea0003800000 */
.L_x_21:
[----:B------:R-:W-:-:S07]  /*a060*/  MOV R2, 0xa080 ;  /* 0x0000a08000027802 */ /* 0x000fce0000000f00 */
[----:B------:R-:W-:Y:S05]  /*a070*/  CALL.REL.NOINC `($__internal_2_$__cuda_sm10x_tcgen05_guardrail_trap_unallocated_columns_being_dealloced) ;  /* 0x0000000000507944 */ /* 0x000fea0003c00000 */
.L_x_20:
[----:B------:R-:W-:Y:S01]  /*a080*/  NOP ;  /* 0x0000000000007918 */ /* 0x000fe20000000000 */
[----:B--2---:R-:W-:Y:S05]  /*a090*/  EXIT ;  /* 0x000000000000794d */ /* 0x004fea0003800000 */
.L_x_8:
[----:B------:R-:W1:Y:S02]  /*a0a0*/  SYNCS.PHASECHK.TRANS64.TRYWAIT P4, [UR12+0x2000], RZ ;  /* 0x002000ffff0075a7 */ /* 0x000e64000808110c */
[----:B-1----:R-:W-:Y:S05]  /*a0b0*/  @!P4 BRA `(.L_x_8) ;  /* 0xfffffffc00f8c947 */ /* 0x002fea000383ffff */
[----:B------:R-:W-:Y:S05]  /*a0c0*/  BRA `(.L_x_7) ;  /* 0xffffff7400387947 */ /* 0x000fea000383ffff */
.L_x_14:
[----:B------:R-:W1:Y:S02]  /*a0d0*/  SYNCS.PHASECHK.TRANS64.TRYWAIT P2, [UR12+0x4010], RZ ;  /* 0x004010ffff0075a7 */ /* 0x000e64000804110c */
[----:B-1----:R-:W-:Y:S05]  /*a0e0*/  @!P2 BRA `(.L_x_14) ;  /* 0xfffffffc00f8a947 */ /* 0x002fea000383ffff */
[----:B------:R-:W-:Y:S05]  /*a0f0*/  BRA `(.L_x_23) ;  /* 0xffffffb400e87947 */ /* 0x000fea000383ffff */
.L_x_15:
[----:B------:R-:W0:Y:S02]  /*a100*/  SYNCS.PHASECHK.TRANS64.TRYWAIT P2, [UR14], R189 ;  /* 0x000000bdff0075a7 */ /* 0x000e24000804110e */
[----:B0-----:R-:W-:Y:S05]  /*a110*/  @!P2 BRA `(.L_x_15) ;  /* 0xfffffffc00f8a947 */ /* 0x001fea000383ffff */
[----:B------:R-:W-:Y:S05]  /*a120*/  BRA `(.L_x_24) ;  /* 0xffffffd4005c7947 */ /* 0x000fea000383ffff */
.L_x_19:
[----:B------:R-:W0:Y:S02]  /*a130*/  SYNCS.PHASECHK.TRANS64.TRYWAIT P4, [UR14], R2 ;  /* 0x00000002ff0075a7 */ /* 0x000e24000808110e */
[----:B0-----:R-:W-:Y:S05]  /*a140*/  @!P4 BRA `(.L_x_19) ;  /* 0xfffffffc00f8c947 */ /* 0x001fea000383ffff */
[----:B------:R-:W-:Y:S05]  /*a150*/  BRA `(.L_x_18) ;  /* 0xfffffff0005c7947 */ /* 0x000fea000383ffff */
        .weak           $__internal_0_$__cuda_sm10x_tcgen05_guardrail_trap_col_being_dealloced_not_returned_by_alloc
        .type           $__internal_0_$__cuda_sm10x_tcgen05_guardrail_trap_col_being_dealloced_not_returned_by_alloc,@function
        .size           $__internal_0_$__cuda_sm10x_tcgen05_guardrail_trap_col_being_dealloced_not_returned_by_alloc,($__internal_1_$__cuda_sm10x_tcgen05_guardrail_trap_phase_invalid_during_alloc - $__internal_0_$__cuda_sm10x_tcgen05_guardrail_trap_col_being_dealloced_not_returned_by_alloc)
$__internal_0_$__cuda_sm10x_tcgen05_guardrail_trap_col_being_dealloced_not_returned_by_alloc:
[----:B------:R-:W-:Y:S05]  /*a160*/  BPT.TRAP 0x1 ;  /* 0x000000040000795c */ /* 0x000fea0000300000 */
[----:B------:R-:W-:-:S04]  /*a170*/  MOV R3, 0x0 ;  /* 0x0000000000037802 */ /* 0x000fc80000000f00 */
[----:B------:R-:W-:Y:S05]  /*a180*/  RET.REL.NODEC R2 `(attn_fwd) ;  /* 0xffffff5c029c7950 */ /* 0x000fea0003c3ffff */
        .weak           $__internal_1_$__cuda_sm10x_tcgen05_guardrail_trap_phase_invalid_during_alloc
        .type           $__internal_1_$__cuda_sm10x_tcgen05_guardrail_trap_phase_invalid_during_alloc,@function
        .size           $__internal_1_$__cuda_sm10x_tcgen05_guardrail_trap_phase_invalid_during_alloc,($__internal_2_$__cuda_sm10x_tcgen05_guardrail_trap_unallocated_columns_being_dealloced - $__internal_1_$__cuda_sm10x_tcgen05_guardrail_trap_phase_invalid_during_alloc)
$__internal_1_$__cuda_sm10x_tcgen05_guardrail_trap_phase_invalid_during_alloc:
[----:B------:R-:W-:Y:S05]  /*a190*/  BPT.TRAP 0x1 ;  /* 0x000000040000795c */ /* 0x000fea0000300000 */
[----:B------:R-:W-:-:S04]  /*a1a0*/  HFMA2 R3, -RZ, RZ, 0, 0 ;  /* 0x00000000ff037431 */ /* 0x000fc800000001ff */
[----:B------:R-:W-:Y:S05]  /*a1b0*/  RET.REL.NODEC R2 `(attn_fwd) ;  /* 0xffffff5c02907950 */ /* 0x000fea0003c3ffff */
        .weak           $__internal_2_$__cuda_sm10x_tcgen05_guardrail_trap_unallocated_columns_being_dealloced
        .type           $__internal_2_$__cuda_sm10x_tcgen05_guardrail_trap_unallocated_columns_being_dealloced,@function
        .size           $__internal_2_$__cuda_sm10x_tcgen05_guardrail_trap_unallocated_columns_being_dealloced,(.L_x_28 - $__internal_2_$__cuda_sm10x_tcgen05_guardrail_trap_unallocated_columns_being_dealloced)
$__internal_2_$__cuda_sm10x_tcgen05_guardrail_trap_unallocated_columns_being_dealloced:
[----:B------:R-:W-:Y:S05]  /*a1c0*/  BPT.TRAP 0x1 ;  /* 0x000000040000795c */ /* 0x000fea0000300000 */
[----:B------:R-:W-:-:S04]  /*a1d0*/  MOV R3, 0x0 ;  /* 0x0000000000037802 */ /* 0x000fc80000000f00 */
[----:B------:R-:W-:Y:S05]  /*a1e0*/  RET.REL.NODEC R2 `(attn_fwd) ;  /* 0xffffff5c02847950 */ /* 0x000fea0003c3ffff */
.L_x_25:
[----:B------:R-:W-:-:S00]  /*a1f0*/  BRA `(.L_x_25) ;  /* 0xfffffffc00fc7947 */ /* 0x000fc0000383ffff */
[----:B------:R-:W-:-:S00]  /*a200*/  NOP ;  /* 0x0000000000007918 */ /* 0x000fc00000000000 */
[----:B------:R-:W-:-:S00]  /*a210*/  NOP ;  /* 0x0000000000007918 */ /* 0x000fc00000000000 */
[----:B------:R-:W-:-:S00]  /*a220*/  NOP ;  /* 0x0000000000007918 */ /* 0x000fc00000000000 */
[----:B------:R-:W-:-:S00]  /*a230*/  NOP ;  /* 0x0000000000007918 */ /* 0x000fc00000000000 */
[----:B------:R-:W-:-:S00]  /*a240*/  NOP ;  /* 0x0000000000007918 */ /* 0x000fc00000000000 */
[----:B------:R-:W-:-:S00]  /*a250*/  NOP ;  /* 0x0000000000007918 */ /* 0x000fc00000000000 */
[----:B------:R-:W-:-:S00]  /*a260*/  NOP ;  /* 0x0000000000007918 */ /* 0x000fc00000000000 */
[----:B------:R-:W-:-:S00]  /*a270*/  NOP ;  /* 0x0000000000007918 */ /* 0x000fc00000000000 */
.L_x_28:


//--------------------- .nv.global.init           --------------------------
	.section	.nv.global.init,"aw",@progbits
.nv.global.init:
	.type		_$_str,@object
	.size		_$_str,(.L_3 - _$_str)
_$_str:
        /*0000*/ 	.byte	0x5f, 0x5f, 0x43, 0x55, 0x44, 0x41, 0x5f, 0x46, 0x54, 0x5a, 0x00
.L_3:


//--------------------- .nv.shared.attn_fwd       --------------------------
	.section	.nv.shared.attn_fwd,"aw",@nobits
	.sectionflags	@""
	.align	16
	.zero		1024


//--------------------- .nv.shared.reserved.0     --------------------------
	.section	.nv.shared.reserved.0,"aw",@nobits
	.align	8
	.weak		__nv_reservedSMEM_offset_0_alias
	.size		__nv_reservedSMEM_offset_0_alias, 0, 64
	.other		__nv_reservedSMEM_offset_0_alias,@"STO_CUDA_RESERVED_SHARED STV_DEFAULT"
__nv_reservedSMEM_offset_0_alias:
	.zero		0
.nv.shared.reserved.0:
	.zero		64
	.weak		__nv_reservedSMEM_allocation_phase
	.type		__nv_reservedSMEM_allocation_phase,@object
	.size		__nv_reservedSMEM_allocation_phase,(.L_0 - __nv_reservedSMEM_allocation_phase)
__nv_reservedSMEM_allocation_phase:
	.zero		1
.L_0:
	.zero		7
	.weak		__nv_reservedSMEM_devtool_atexit_pc
	.type		__nv_reservedSMEM_devtool_atexit_pc,@object
	.size		__nv_reservedSMEM_devtool_atexit_pc,(__nv_reservedSMEM_allocation_mask - __nv_reservedSMEM_devtool_atexit_pc)
__nv_reservedSMEM_devtool_atexit_pc:
	.zero		8
	.weak		__nv_reservedSMEM_allocation_mask
	.type		__nv_reservedSMEM_allocation_mask,@object
	.size		__nv_reservedSMEM_allocation_mask,(.L_2 - __nv_reservedSMEM_allocation_mask)
__nv_reservedSMEM_allocation_mask:
	.zero		4
.L_2:


//--------------------- .nv.constant0.attn_fwd    --------------------------
	.section	.nv.constant0.attn_fwd,"a",@progbits
	.sectionflags	@""
	.align	4
.nv.constant0.attn_fwd:
	.zero		1032


//--------------------- SYMBOLS --------------------------

	.type		.nv.reservedSmem.offset0,@object
	.size		.nv.reservedSmem.offset0,0x4
	.type		.nv.reservedSmem.cap,@object
	.size		.nv.reservedSmem.cap,0x4
